// auto-generated by cutlass_sweep.gemm — config: {"arch": "sm_100", "cluster_m": 1, "cluster_n": 1, "dtype": "fp16", "dtype_b": "fp16", "layout": "nt", "stages": 0, "tile_k": 32, "tile_m": 128, "tile_n": 48}
#include "cutlass/cutlass.h"
#include "cutlass/gemm/collective/collective_builder.hpp"
#include "cutlass/gemm/device/gemm_universal_adapter.h"
#include "cutlass/gemm/kernel/gemm_universal.hpp"
#include "cutlass/epilogue/collective/collective_builder.hpp"

using ElemA = cutlass::half_t;
using ElemB = cutlass::half_t;
using ElemCD = cutlass::half_t;
using Acc  = float;
using TileShape    = cute::Shape<cute::_128, cute::_48, cute::_32>;
using ClusterShape = cute::Shape<cute::_1, cute::_1, cute::_1>;

using CollectiveEpilogue = typename cutlass::epilogue::collective::CollectiveBuilder<
    cutlass::arch::Sm100, cutlass::arch::OpClassTensorOp,
    TileShape, ClusterShape,
    cutlass::epilogue::collective::EpilogueTileAuto,
    Acc, Acc,
    ElemCD, cutlass::layout::RowMajor, 128 / cutlass::sizeof_bits<ElemCD>::value,
    ElemCD, cutlass::layout::RowMajor, 128 / cutlass::sizeof_bits<ElemCD>::value,
    cutlass::epilogue::collective::EpilogueScheduleAuto
  >::CollectiveOp;

using CollectiveMainloop = typename cutlass::gemm::collective::CollectiveBuilder<
    cutlass::arch::Sm100, cutlass::arch::OpClassTensorOp,
    ElemA, cutlass::layout::RowMajor, 128 / cutlass::sizeof_bits<ElemA>::value,
    ElemB, cutlass::layout::ColumnMajor, 128 / cutlass::sizeof_bits<ElemB>::value,
    Acc,
    TileShape, ClusterShape,
    cutlass::gemm::collective::StageCountAutoCarveout<static_cast<int>(sizeof(typename CollectiveEpilogue::SharedStorage))>,
    cutlass::gemm::collective::KernelScheduleAuto
  >::CollectiveOp;

using GemmKernel = cutlass::gemm::kernel::GemmUniversal<
    cute::Shape<int,int,int,int>,
    CollectiveMainloop,
    CollectiveEpilogue
>;
using Gemm = cutlass::gemm::device::GemmUniversalAdapter<GemmKernel>;

// Force the device kernel symbol into the cubin without needing a host main.
auto* _anchor = &cutlass::device_kernel<GemmKernel>;


// ===== COMPILED SASS (sm_100a) =====

	.target	sm_100a

	.elftype	@"ET_EXEC"


//--------------------- .note.nv.tkinfo           --------------------------
	.section	.note.nv.tkinfo,"",@"SHT_NOTE"
	.sectionflags	@"SHF_NOTE_NV_TKINFO"
	.tkinfo
        /*0018*/ 	.word	0x00000002
        /*0030*/ 	.string	""
        /*0030*/ 	.string	"ptxas"
        /*0030*/ 	.string	"Cuda compilation tools, release 13.0, V13.0.88"
        /*0030*/ 	.string	"Build cuda_13.0.r13.0/compiler.36424714_0"
        /*0030*/ 	.string	"-arch sm_100a -m 64 "



//--------------------- .note.nv.cuinfo           --------------------------
	.section	.note.nv.cuinfo,"",@"SHT_NOTE"
	.sectionflags	@"SHF_NOTE_NV_CUINFO"
        /*0018*/ 	.short	0x0002
        /*001a*/ 	.short	0x0064
        /*001c*/ 	.short	0x0082
	.zero		2


//--------------------- .nv.info                  --------------------------
	.section	.nv.info,"",@"SHT_CUDA_INFO"
	.align	4


	//----- nvinfo : EIATTR_REGCOUNT
	.align		4
        /*0000*/ 	.byte	0x04, 0x2f
        /*0002*/ 	.short	(.L_19 - .L_18)
	.align		4
.L_18:
        /*0004*/ 	.word	index@(_ZN7cutlass13device_kernelINS_4gemm6kernel13GemmUniversalIN4cute5tupleIJiiiiEEENS1_10collective13CollectiveMmaINS1_35MainloopSm100TmaUmmaWarpSpecializedILi18ELi2ELi4ENS5_IJNS4_1CILi1EEESB_SB_EEEEENS5_IJNSA_ILi128EEENSA_ILi48EEENSA_ILi32EEEEEENS_6half_tENS5_IJlSB_lEEESI_SJ_NS4_8TiledMMAINS4_8MMA_AtomIJNS4_20SM100_MMA_F16BF16_SSISI_SI_fLi128ELi48ELNS4_4UMMA5MajorE0ELSO_0ELNSN_7ScaleInE0ELSP_0EEEEEENS4_6LayoutISC_NS5_IJNSA_ILi0EEEST_ST_EEEEENS5_IJNS4_10UnderscoreESW_SW_EEEEENS4_13SM90_TMA_LOADENS4_14ComposedLayoutINS4_7SwizzleILi2ELi4ELi3EEENS4_18smem_ptr_flag_bitsILi16EEENSS_INS5_IJNSA_ILi8EEESG_EEENS5_IJSG_SB_EEEEEEEvNS4_8identityESZ_S19_vS1A_EENS_8epilogue10collective18CollectiveEpilogueINS1C_23Sm100TmaWarpSpecializedILi2ELi1ELi48ELb1ELb0EEEJSH_NS5_IJNSS_ISE_SB_EENSS_ISF_SB_EEEEESI_SJ_SI_SJ_NS1C_6fusion15FusionCallbacksIS1G_NS1K_17LinearCombinationISI_fSI_fLNS_15FloatRoundStyleE2EEESH_S1J_JEEENS4_5SM1004TMEM4LOAD26SM100_TMEM_LOAD_32dp32b16xESZ_NS10_INS11_ILi1ELi4ELi3EEES14_NSS_INS5_IJS15_NSA_ILi16EEEEEENS5_IJS1V_SB_EEEEEEENS4_39AutoVectorizingCopyWithAssumedAlignmentILi128EEENS4_14SM90_TMA_STOREES1Z_S21_S21_EEEvvEEEEvNT_6ParamsE)
        /*0008*/ 	.word	0x00000093


	//----- nvinfo : EIATTR_FRAME_SIZE
	.align		4
.L_19:
        /*000c*/ 	.byte	0x04, 0x11
        /*000e*/ 	.short	(.L_21 - .L_20)
	.align		4
.L_20:
        /*0010*/ 	.word	index@($__internal_2_$__cuda_sm10x_tcgen05_guardrail_trap_unallocated_columns_being_dealloced)
        /*0014*/ 	.word	0x00000000


	//----- nvinfo : EIATTR_FRAME_SIZE
	.align		4
.L_21:
        /*0018*/ 	.byte	0x04, 0x11
        /*001a*/ 	.short	(.L_23 - .L_22)
	.align		4
.L_22:
        /*001c*/ 	.word	index@($__internal_1_$__cuda_sm10x_tcgen05_guardrail_trap_phase_invalid_during_alloc)
        /*0020*/ 	.word	0x00000000


	//----- nvinfo : EIATTR_FRAME_SIZE
	.align		4
.L_23:
        /*0024*/ 	.byte	0x04, 0x11
        /*0026*/ 	.short	(.L_25 - .L_24)
	.align		4
.L_24:
        /*0028*/ 	.word	index@($__internal_0_$__cuda_sm10x_tcgen05_guardrail_trap_col_being_dealloced_not_returned_by_alloc)
        /*002c*/ 	.word	0x00000000


	//----- nvinfo : EIATTR_FRAME_SIZE
	.align		4
.L_25:
        /*0030*/ 	.byte	0x04, 0x11
        /*0032*/ 	.short	(.L_27 - .L_26)
	.align		4
.L_26:
        /*0034*/ 	.word	index@(_ZN7cutlass13device_kernelINS_4gemm6kernel13GemmUniversalIN4cute5tupleIJiiiiEEENS1_10collective13CollectiveMmaINS1_35MainloopSm100TmaUmmaWarpSpecializedILi18ELi2ELi4ENS5_IJNS4_1CILi1EEESB_SB_EEEEENS5_IJNSA_ILi128EEENSA_ILi48EEENSA_ILi32EEEEEENS_6half_tENS5_IJlSB_lEEESI_SJ_NS4_8TiledMMAINS4_8MMA_AtomIJNS4_20SM100_MMA_F16BF16_SSISI_SI_fLi128ELi48ELNS4_4UMMA5MajorE0ELSO_0ELNSN_7ScaleInE0ELSP_0EEEEEENS4_6LayoutISC_NS5_IJNSA_ILi0EEEST_ST_EEEEENS5_IJNS4_10UnderscoreESW_SW_EEEEENS4_13SM90_TMA_LOADENS4_14ComposedLayoutINS4_7SwizzleILi2ELi4ELi3EEENS4_18smem_ptr_flag_bitsILi16EEENSS_INS5_IJNSA_ILi8EEESG_EEENS5_IJSG_SB_EEEEEEEvNS4_8identityESZ_S19_vS1A_EENS_8epilogue10collective18CollectiveEpilogueINS1C_23Sm100TmaWarpSpecializedILi2ELi1ELi48ELb1ELb0EEEJSH_NS5_IJNSS_ISE_SB_EENSS_ISF_SB_EEEEESI_SJ_SI_SJ_NS1C_6fusion15FusionCallbacksIS1G_NS1K_17LinearCombinationISI_fSI_fLNS_15FloatRoundStyleE2EEESH_S1J_JEEENS4_5SM1004TMEM4LOAD26SM100_TMEM_LOAD_32dp32b16xESZ_NS10_INS11_ILi1ELi4ELi3EEES14_NSS_INS5_IJS15_NSA_ILi16EEEEEENS5_IJS1V_SB_EEEEEEENS4_39AutoVectorizingCopyWithAssumedAlignmentILi128EEENS4_14SM90_TMA_STOREES1Z_S21_S21_EEEvvEEEEvNT_6ParamsE)
        /*0038*/ 	.word	0x00000000


	//----- nvinfo : EIATTR_MIN_STACK_SIZE
	.align		4
.L_27:
        /*003c*/ 	.byte	0x04, 0x12
        /*003e*/ 	.short	(.L_29 - .L_28)
	.align		4
.L_28:
        /*0040*/ 	.word	index@(_ZN7cutlass13device_kernelINS_4gemm6kernel13GemmUniversalIN4cute5tupleIJiiiiEEENS1_10collective13CollectiveMmaINS1_35MainloopSm100TmaUmmaWarpSpecializedILi18ELi2ELi4ENS5_IJNS4_1CILi1EEESB_SB_EEEEENS5_IJNSA_ILi128EEENSA_ILi48EEENSA_ILi32EEEEEENS_6half_tENS5_IJlSB_lEEESI_SJ_NS4_8TiledMMAINS4_8MMA_AtomIJNS4_20SM100_MMA_F16BF16_SSISI_SI_fLi128ELi48ELNS4_4UMMA5MajorE0ELSO_0ELNSN_7ScaleInE0ELSP_0EEEEEENS4_6LayoutISC_NS5_IJNSA_ILi0EEEST_ST_EEEEENS5_IJNS4_10UnderscoreESW_SW_EEEEENS4_13SM90_TMA_LOADENS4_14ComposedLayoutINS4_7SwizzleILi2ELi4ELi3EEENS4_18smem_ptr_flag_bitsILi16EEENSS_INS5_IJNSA_ILi8EEESG_EEENS5_IJSG_SB_EEEEEEEvNS4_8identityESZ_S19_vS1A_EENS_8epilogue10collective18CollectiveEpilogueINS1C_23Sm100TmaWarpSpecializedILi2ELi1ELi48ELb1ELb0EEEJSH_NS5_IJNSS_ISE_SB_EENSS_ISF_SB_EEEEESI_SJ_SI_SJ_NS1C_6fusion15FusionCallbacksIS1G_NS1K_17LinearCombinationISI_fSI_fLNS_15FloatRoundStyleE2EEESH_S1J_JEEENS4_5SM1004TMEM4LOAD26SM100_TMEM_LOAD_32dp32b16xESZ_NS10_INS11_ILi1ELi4ELi3EEES14_NSS_INS5_IJS15_NSA_ILi16EEEEEENS5_IJS1V_SB_EEEEEEENS4_39AutoVectorizingCopyWithAssumedAlignmentILi128EEENS4_14SM90_TMA_STOREES1Z_S21_S21_EEEvvEEEEvNT_6ParamsE)
        /*0044*/ 	.word	0x00000000
.L_29:


//--------------------- .nv.compat                --------------------------
	.section	.nv.compat,"",@"SHT_CUDA_COMPAT_INFO"
	.align	4
        /*0000*/ 	.byte	0x02, 0x09, 0x01, 0x00, 0x02, 0x02, 0x02, 0x00, 0x02, 0x05, 0x05, 0x00, 0x03, 0x07, 0x01, 0x01
        /*0010*/ 	.byte	0x02, 0x03, 0x01, 0x00, 0x02, 0x06, 0x01, 0x00, 0x04, 0x0b, 0x08, 0x00, 0x09, 0x00, 0x00, 0x00
        /*0020*/ 	.byte	0x00, 0x00, 0x00, 0x00


//--------------------- .nv.info._ZN7cutlass13device_kernelINS_4gemm6kernel13GemmUniversalIN4cute5tupleIJiiiiEEENS1_10collective13CollectiveMmaINS1_35MainloopSm100TmaUmmaWarpSpecializedILi18ELi2ELi4ENS5_IJNS4_1CILi1EEESB_SB_EEEEENS5_IJNSA_ILi128EEENSA_ILi48EEENSA_ILi32EEEEEENS_6half_tENS5_IJlSB_lEEESI_SJ_NS4_8TiledMMAINS4_8MMA_AtomIJNS4_20SM100_MMA_F16BF16_SSISI_SI_fLi128ELi48ELNS4_4UMMA5MajorE0ELSO_0ELNSN_7ScaleInE0ELSP_0EEEEEENS4_6LayoutISC_NS5_IJNSA_ILi0EEEST_ST_EEEEENS5_IJNS4_10UnderscoreESW_SW_EEEEENS4_13SM90_TMA_LOADENS4_14ComposedLayoutINS4_7SwizzleILi2ELi4ELi3EEENS4_18smem_ptr_flag_bitsILi16EEENSS_INS5_IJNSA_ILi8EEESG_EEENS5_IJSG_SB_EEEEEEEvNS4_8identityESZ_S19_vS1A_EENS_8epilogue10collective18CollectiveEpilogueINS1C_23Sm100TmaWarpSpecializedILi2ELi1ELi48ELb1ELb0EEEJSH_NS5_IJNSS_ISE_SB_EENSS_ISF_SB_EEEEESI_SJ_SI_SJ_NS1C_6fusion15FusionCallbacksIS1G_NS1K_17LinearCombinationISI_fSI_fLNS_15FloatRoundStyleE2EEESH_S1J_JEEENS4_5SM1004TMEM4LOAD26SM100_TMEM_LOAD_32dp32b16xESZ_NS10_INS11_ILi1ELi4ELi3EEES14_NSS_INS5_IJS15_NSA_ILi16EEEEEENS5_IJS1V_SB_EEEEEEENS4_39AutoVectorizingCopyWithAssumedAlignmentILi128EEENS4_14SM90_TMA_STOREES1Z_S21_S21_EEEvvEEEEvNT_6ParamsE --------------------------
	.section	.nv.info._ZN7cutlass13device_kernelINS_4gemm6kernel13GemmUniversalIN4cute5tupleIJiiiiEEENS1_10collective13CollectiveMmaINS1_35MainloopSm100TmaUmmaWarpSpecializedILi18ELi2ELi4ENS5_IJNS4_1CILi1EEESB_SB_EEEEENS5_IJNSA_ILi128EEENSA_ILi48EEENSA_ILi32EEEEEENS_6half_tENS5_IJlSB_lEEESI_SJ_NS4_8TiledMMAINS4_8MMA_AtomIJNS4_20SM100_MMA_F16BF16_SSISI_SI_fLi128ELi48ELNS4_4UMMA5MajorE0ELSO_0ELNSN_7ScaleInE0ELSP_0EEEEEENS4_6LayoutISC_NS5_IJNSA_ILi0EEEST_ST_EEEEENS5_IJNS4_10UnderscoreESW_SW_EEEEENS4_13SM90_TMA_LOADENS4_14ComposedLayoutINS4_7SwizzleILi2ELi4ELi3EEENS4_18smem_ptr_flag_bitsILi16EEENSS_INS5_IJNSA_ILi8EEESG_EEENS5_IJSG_SB_EEEEEEEvNS4_8identityESZ_S19_vS1A_EENS_8epilogue10collective18CollectiveEpilogueINS1C_23Sm100TmaWarpSpecializedILi2ELi1ELi48ELb1ELb0EEEJSH_NS5_IJNSS_ISE_SB_EENSS_ISF_SB_EEEEESI_SJ_SI_SJ_NS1C_6fusion15FusionCallbacksIS1G_NS1K_17LinearCombinationISI_fSI_fLNS_15FloatRoundStyleE2EEESH_S1J_JEEENS4_5SM1004TMEM4LOAD26SM100_TMEM_LOAD_32dp32b16xESZ_NS10_INS11_ILi1ELi4ELi3EEES14_NSS_INS5_IJS15_NSA_ILi16EEEEEENS5_IJS1V_SB_EEEEEEENS4_39AutoVectorizingCopyWithAssumedAlignmentILi128EEENS4_14SM90_TMA_STOREES1Z_S21_S21_EEEvvEEEEvNT_6ParamsE,"",@"SHT_CUDA_INFO"
	.sectionflags	@""
	.align	4


	//----- nvinfo : EIATTR_CUDA_API_VERSION
	.align		4
        /*0000*/ 	.byte	0x04, 0x37
        /*0002*/ 	.short	(.L_31 - .L_30)
.L_30:
        /*0004*/ 	.word	0x00000082


	//----- nvinfo : EIATTR_KPARAM_INFO
	.align		4
.L_31:
        /*0008*/ 	.byte	0x04, 0x17
        /*000a*/ 	.short	(.L_33 - .L_32)
.L_32:
        /*000c*/ 	.word	0x00000000
        /*0010*/ 	.short	0x0000
        /*0012*/ 	.short	0x0000
        /*0014*/ 	.byte	0x00, 0xf0, 0x01, 0x20


	//----- nvinfo : EIATTR_AT_ENTRY_FRAGMENTS
	.align		4
.L_33:
        /*0018*/ 	.byte	0x04, 0x4f
        /*001a*/ 	.short	(.L_35 - .L_34)


	//   ....[0]....
.L_34:
        /*001c*/ 	.word	0x00000006


	//----- nvinfo : EIATTR_RESERVED_SMEM_USED
	.align		4
.L_35:
        /*0020*/ 	.byte	0x01, 0x41
	.zero		2


	//----- nvinfo : EIATTR_SPARSE_MMA_MASK
	.align		4
        /*0024*/ 	.byte	0x03, 0x50
        /*0026*/ 	.short	0x0000


	//----- nvinfo : EIATTR_TCGEN05_1CTA_USED
	.align		4
        /*0028*/ 	.byte	0x01, 0x51
	.zero		2


	//----- nvinfo : EIATTR_MAXREG_COUNT
	.align		4
        /*002c*/ 	.byte	0x03, 0x1b
        /*002e*/ 	.short	0x00ff


	//----- nvinfo : EIATTR_NUM_BARRIERS
	.align		4
        /*0030*/ 	.byte	0x02, 0x4c
        /*0032*/ 	.byte	0x07
	.zero		1


	//----- nvinfo : EIATTR_EXTERNS
	.align		4
        /*0034*/ 	.byte	0x04, 0x0f
        /*0036*/ 	.short	(.L_37 - .L_36)


	//   ....[0]....
	.align		4
.L_36:
        /*0038*/ 	.word	index@(__assertfail)


	//----- nvinfo : EIATTR_MERCURY_ISA_VERSION
	.align		4
.L_37:
        /*003c*/ 	.byte	0x03, 0x5f
        /*003e*/ 	.short	0x0101


	//----- nvinfo : EIATTR_INT_WARP_WIDE_INSTR_OFFSETS
	.align		4
        /*0040*/ 	.byte	0x04, 0x31
        /*0042*/ 	.short	(.L_39 - .L_38)


	//   ....[0]....
.L_38:
        /*0044*/ 	.word	0x00001f90


	//   ....[1]....
        /*0048*/ 	.word	0x000040d0


	//   ....[2]....
        /*004c*/ 	.word	0x00004100


	//   ....[3]....
        /*0050*/ 	.word	0x00004150


	//   ....[4]....
        /*0054*/ 	.word	0x00004b90


	//   ....[5]....
        /*0058*/ 	.word	0x00004ba0


	//   ....[6]....
        /*005c*/ 	.word	0x00004bf0


	//   ....[7]....
        /*0060*/ 	.word	0x00004cf0


	//----- nvinfo : EIATTR_COOP_GROUP_MASK_REGIDS
	.align		4
.L_39:
        /*0064*/ 	.byte	0x04, 0x29
        /*0066*/ 	.short	(.L_41 - .L_40)


	//   ....[0]....
.L_40:
        /*0068*/ 	.word	0xffffffff


	//   ....[1]....
        /*006c*/ 	.word	0xffffffff


	//   ....[2]....
        /*0070*/ 	.word	0xffffffff


	//   ....[3]....
        /*0074*/ 	.word	0xffffffff


	//   ....[4]....
        /*0078*/ 	.word	0xffffffff


	//   ....[5]....
        /*007c*/ 	.word	0xffffffff


	//   ....[6]....
        /*0080*/ 	.word	0xffffffff


	//   ....[7]....
        /*0084*/ 	.word	0xffffffff


	//   ....[8]....
        /*0088*/ 	.word	0xffffffff


	//   ....[9]....
        /*008c*/ 	.word	0xffffffff


	//   ....[10]....
        /*0090*/ 	.word	0xffffffff


	//   ....[11]....
        /*0094*/ 	.word	0xffffffff


	//   ....[12]....
        /*0098*/ 	.word	0xffffffff


	//----- nvinfo : EIATTR_COOP_GROUP_INSTR_OFFSETS
	.align		4
.L_41:
        /*009c*/ 	.byte	0x04, 0x28
        /*009e*/ 	.short	(.L_43 - .L_42)


	//   ....[0]....
.L_42:
        /*00a0*/ 	.word	0x00000090


	//   ....[1]....
        /*00a4*/ 	.word	0x000004d0


	//   ....[2]....
        /*00a8*/ 	.word	0x00000830


	//   ....[3]....
        /*00ac*/ 	.word	0x00000990


	//   ....[4]....
        /*00b0*/ 	.word	0x00000a90


	//   ....[5]....
        /*00b4*/ 	.word	0x00000c00


	//   ....[6]....
        /*00b8*/ 	.word	0x00000da0


	//   ....[7]....
        /*00bc*/ 	.word	0x00001e70


	//   ....[8]....
        /*00c0*/ 	.word	0x00003430


	//   ....[9]....
        /*00c4*/ 	.word	0x00003640


	//   ....[10]....
        /*00c8*/ 	.word	0x00003670


	//   ....[11]....
        /*00cc*/ 	.word	0x00003fc0


	//   ....[12]....
        /*00d0*/ 	.word	0x000041f0


	//----- nvinfo : EIATTR_VRC_CTA_INIT_COUNT
	.align		4
.L_43:
        /*00d4*/ 	.byte	0x02, 0x4a
        /*00d6*/ 	.byte	0x80
	.zero		1


	//----- nvinfo : EIATTR_SYSCALL_OFFSETS
	.align		4
        /*00d8*/ 	.byte	0x04, 0x46
        /*00da*/ 	.short	(.L_45 - .L_44)


	//   ....[0]....
.L_44:
        /*00dc*/ 	.word	0x000057d0


	//   ....[1]....
        /*00e0*/ 	.word	0x000058c0


	//   ....[2]....
        /*00e4*/ 	.word	0x00006160


	//   ....[3]....
        /*00e8*/ 	.word	0x000062d0


	//   ....[4]....
        /*00ec*/ 	.word	0x00006440


	//----- nvinfo : EIATTR_MBARRIER_INSTR_OFFSETS
	.align		4
.L_45:
        /*00f0*/ 	.byte	0x04, 0x39
        /*00f2*/ 	.short	(.L_47 - .L_46)


	//   ....[0]....
.L_46:
        /*00f4*/ 	.word	0x000005d0
        /*00f8*/ 	.word	0x000000ff
        /*00fc*/ 	.word	0x00000000
        /*0100*/ 	.short	0x0100
        /*0102*/ 	.byte	0x05
	.zero		1


	//   ....[1]....
        /*0104*/ 	.word	0x000005e0
        /*0108*/ 	.word	0x000000ff
        /*010c*/ 	.word	0x00000090
        /*0110*/ 	.short	0x0100
        /*0112*/ 	.byte	0x05
	.zero		1


	//   ....[2]....
        /*0114*/ 	.word	0x000005f0
        /*0118*/ 	.word	0x000000ff
        /*011c*/ 	.word	0x00000008
        /*0120*/ 	.short	0x0100
        /*0122*/ 	.byte	0x05
	.zero		1


	//   ....[3]....
        /*0124*/ 	.word	0x00000600
        /*0128*/ 	.word	0x000000ff
        /*012c*/ 	.word	0x00000098
        /*0130*/ 	.short	0x0100
        /*0132*/ 	.byte	0x05
	.zero		1


	//   ....[4]....
        /*0134*/ 	.word	0x00000610
        /*0138*/ 	.word	0x000000ff
        /*013c*/ 	.word	0x00000010
        /*0140*/ 	.short	0x0100
        /*0142*/ 	.byte	0x05
	.zero		1


	//   ....[5]....
        /*0144*/ 	.word	0x00000620
        /*0148*/ 	.word	0x000000ff
        /*014c*/ 	.word	0x000000a0
        /*0150*/ 	.short	0x0100
        /*0152*/ 	.byte	0x05
	.zero		1


	//   ....[6]....
        /*0154*/ 	.word	0x00000630
        /*0158*/ 	.word	0x000000ff
        /*015c*/ 	.word	0x00000018
        /*0160*/ 	.short	0x0100
        /*0162*/ 	.byte	0x05
	.zero		1


	//   ....[7]....
        /*0164*/ 	.word	0x00000640
        /*0168*/ 	.word	0x000000ff
        /*016c*/ 	.word	0x000000a8
        /*0170*/ 	.short	0x0100
        /*0172*/ 	.byte	0x05
	.zero		1


	//   ....[8]....
        /*0174*/ 	.word	0x00000650
        /*0178*/ 	.word	0x000000ff
        /*017c*/ 	.word	0x00000020
        /*0180*/ 	.short	0x0100
        /*0182*/ 	.byte	0x05
	.zero		1


	//   ....[9]....
        /*0184*/ 	.word	0x00000660
        /*0188*/ 	.word	0x000000ff
        /*018c*/ 	.word	0x000000b0
        /*0190*/ 	.short	0x0100
        /*0192*/ 	.byte	0x05
	.zero		1


	//   ....[10]....
        /*0194*/ 	.word	0x00000670
        /*0198*/ 	.word	0x000000ff
        /*019c*/ 	.word	0x00000028
        /*01a0*/ 	.short	0x0100
        /*01a2*/ 	.byte	0x05
	.zero		1


	//   ....[11]....
        /*01a4*/ 	.word	0x00000680
        /*01a8*/ 	.word	0x000000ff
        /*01ac*/ 	.word	0x000000b8
        /*01b0*/ 	.short	0x0100
        /*01b2*/ 	.byte	0x05
	.zero		1


	//   ....[12]....
        /*01b4*/ 	.word	0x00000690
        /*01b8*/ 	.word	0x000000ff
        /*01bc*/ 	.word	0x00000030
        /*01c0*/ 	.short	0x0100
        /*01c2*/ 	.byte	0x05
	.zero		1


	//   ....[13]....
        /*01c4*/ 	.word	0x000006a0
        /*01c8*/ 	.word	0x000000ff
        /*01cc*/ 	.word	0x000000c0
        /*01d0*/ 	.short	0x0100
        /*01d2*/ 	.byte	0x05
	.zero		1


	//   ....[14]....
        /*01d4*/ 	.word	0x000006b0
        /*01d8*/ 	.word	0x000000ff
        /*01dc*/ 	.word	0x00000038
        /*01e0*/ 	.short	0x0100
        /*01e2*/ 	.byte	0x05
	.zero		1


	//   ....[15]....
        /*01e4*/ 	.word	0x000006c0
        /*01e8*/ 	.word	0x000000ff
        /*01ec*/ 	.word	0x000000c8
        /*01f0*/ 	.short	0x0100
        /*01f2*/ 	.byte	0x05
	.zero		1


	//   ....[16]....
        /*01f4*/ 	.word	0x000006d0
        /*01f8*/ 	.word	0x000000ff
        /*01fc*/ 	.word	0x00000040
        /*0200*/ 	.short	0x0100
        /*0202*/ 	.byte	0x05
	.zero		1


	//   ....[17]....
        /*0204*/ 	.word	0x000006e0
        /*0208*/ 	.word	0x000000ff
        /*020c*/ 	.word	0x000000d0
        /*0210*/ 	.short	0x0100
        /*0212*/ 	.byte	0x05
	.zero		1


	//   ....[18]....
        /*0214*/ 	.word	0x000006f0
        /*0218*/ 	.word	0x000000ff
        /*021c*/ 	.word	0x00000048
        /*0220*/ 	.short	0x0100
        /*0222*/ 	.byte	0x05
	.zero		1


	//   ....[19]....
        /*0224*/ 	.word	0x00000700
        /*0228*/ 	.word	0x000000ff
        /*022c*/ 	.word	0x000000d8
        /*0230*/ 	.short	0x0100
        /*0232*/ 	.byte	0x05
	.zero		1


	//   ....[20]....
        /*0234*/ 	.word	0x00000710
        /*0238*/ 	.word	0x000000ff
        /*023c*/ 	.word	0x00000050
        /*0240*/ 	.short	0x0100
        /*0242*/ 	.byte	0x05
	.zero		1


	//   ....[21]....
        /*0244*/ 	.word	0x00000720
        /*0248*/ 	.word	0x000000ff
        /*024c*/ 	.word	0x000000e0
        /*0250*/ 	.short	0x0100
        /*0252*/ 	.byte	0x05
	.zero		1


	//   ....[22]....
        /*0254*/ 	.word	0x00000730
        /*0258*/ 	.word	0x000000ff
        /*025c*/ 	.word	0x00000058
        /*0260*/ 	.short	0x0100
        /*0262*/ 	.byte	0x05
	.zero		1


	//   ....[23]....
        /*0264*/ 	.word	0x00000740
        /*0268*/ 	.word	0x000000ff
        /*026c*/ 	.word	0x000000e8
        /*0270*/ 	.short	0x0100
        /*0272*/ 	.byte	0x05
	.zero		1


	//   ....[24]....
        /*0274*/ 	.word	0x00000750
        /*0278*/ 	.word	0x000000ff
        /*027c*/ 	.word	0x00000060
        /*0280*/ 	.short	0x0100
        /*0282*/ 	.byte	0x05
	.zero		1


	//   ....[25]....
        /*0284*/ 	.word	0x00000760
        /*0288*/ 	.word	0x000000ff
        /*028c*/ 	.word	0x000000f0
        /*0290*/ 	.short	0x0100
        /*0292*/ 	.byte	0x05
	.zero		1


	//   ....[26]....
        /*0294*/ 	.word	0x00000770
        /*0298*/ 	.word	0x000000ff
        /*029c*/ 	.word	0x00000068
        /*02a0*/ 	.short	0x0100
        /*02a2*/ 	.byte	0x05
	.zero		1


	//   ....[27]....
        /*02a4*/ 	.word	0x00000780
        /*02a8*/ 	.word	0x000000ff
        /*02ac*/ 	.word	0x000000f8
        /*02b0*/ 	.short	0x0100
        /*02b2*/ 	.byte	0x05
	.zero		1


	//   ....[28]....
        /*02b4*/ 	.word	0x00000790
        /*02b8*/ 	.word	0x000000ff
        /*02bc*/ 	.word	0x00000070
        /*02c0*/ 	.short	0x0100
        /*02c2*/ 	.byte	0x05
	.zero		1


	//   ....[29]....
        /*02c4*/ 	.word	0x000007a0
        /*02c8*/ 	.word	0x000000ff
        /*02cc*/ 	.word	0x00000100
        /*02d0*/ 	.short	0x0100
        /*02d2*/ 	.byte	0x05
	.zero		1


	//   ....[30]....
        /*02d4*/ 	.word	0x000007b0
        /*02d8*/ 	.word	0x000000ff
        /*02dc*/ 	.word	0x00000078
        /*02e0*/ 	.short	0x0100
        /*02e2*/ 	.byte	0x05
	.zero		1


	//   ....[31]....
        /*02e4*/ 	.word	0x000007c0
        /*02e8*/ 	.word	0x000000ff
        /*02ec*/ 	.word	0x00000108
        /*02f0*/ 	.short	0x0100
        /*02f2*/ 	.byte	0x05
	.zero		1


	//   ....[32]....
        /*02f4*/ 	.word	0x000007d0
        /*02f8*/ 	.word	0x000000ff
        /*02fc*/ 	.word	0x00000080
        /*0300*/ 	.short	0x0100
        /*0302*/ 	.byte	0x05
	.zero		1


	//   ....[33]....
        /*0304*/ 	.word	0x000007e0
        /*0308*/ 	.word	0x000000ff
        /*030c*/ 	.word	0x00000110
        /*0310*/ 	.short	0x0100
        /*0312*/ 	.byte	0x05
	.zero		1


	//   ....[34]....
        /*0314*/ 	.word	0x000007f0
        /*0318*/ 	.word	0x000000ff
        /*031c*/ 	.word	0x00000088
        /*0320*/ 	.short	0x0100
        /*0322*/ 	.byte	0x05
	.zero		1


	//   ....[35]....
        /*0324*/ 	.word	0x00000800
        /*0328*/ 	.word	0x000000ff
        /*032c*/ 	.word	0x00000118
        /*0330*/ 	.short	0x0100
        /*0332*/ 	.byte	0x05
	.zero		1


	//   ....[36]....
        /*0334*/ 	.word	0x00000940
        /*0338*/ 	.word	0x000000ff
        /*033c*/ 	.word	0x00000120
        /*0340*/ 	.short	0x0100
        /*0342*/ 	.byte	0x06
	.zero		1


	//   ....[37]....
        /*0344*/ 	.word	0x00000950
        /*0348*/ 	.word	0x000000ff
        /*034c*/ 	.word	0x00000130
        /*0350*/ 	.short	0x0100
        /*0352*/ 	.byte	0x06
	.zero		1


	//   ....[38]....
        /*0354*/ 	.word	0x00000960
        /*0358*/ 	.word	0x000000ff
        /*035c*/ 	.word	0x00000128
        /*0360*/ 	.short	0x0100
        /*0362*/ 	.byte	0x06
	.zero		1


	//   ....[39]....
        /*0364*/ 	.word	0x00000970
        /*0368*/ 	.word	0x000000ff
        /*036c*/ 	.word	0x00000138
        /*0370*/ 	.short	0x0100
        /*0372*/ 	.byte	0x06
	.zero		1


	//   ....[40]....
        /*0374*/ 	.word	0x00000a60
        /*0378*/ 	.word	0x000000ff
        /*037c*/ 	.word	0x00000140
        /*0380*/ 	.short	0x0100
        /*0382*/ 	.byte	0x05
	.zero		1


	//   ....[41]....
        /*0384*/ 	.word	0x00000a70
        /*0388*/ 	.word	0x000000ff
        /*038c*/ 	.word	0x00000148
        /*0390*/ 	.short	0x0100
        /*0392*/ 	.byte	0x05
	.zero		1


	//   ....[42]....
        /*0394*/ 	.word	0x00000bb0
        /*0398*/ 	.word	0x000000ff
        /*039c*/ 	.word	0x00000150
        /*03a0*/ 	.short	0x0100
        /*03a2*/ 	.byte	0x05
	.zero		1


	//   ....[43]....
        /*03a4*/ 	.word	0x00000bc0
        /*03a8*/ 	.word	0x000000ff
        /*03ac*/ 	.word	0x00000160
        /*03b0*/ 	.short	0x0100
        /*03b2*/ 	.byte	0x05
	.zero		1


	//   ....[44]....
        /*03b4*/ 	.word	0x00000bd0
        /*03b8*/ 	.word	0x000000ff
        /*03bc*/ 	.word	0x00000158
        /*03c0*/ 	.short	0x0100
        /*03c2*/ 	.byte	0x05
	.zero		1


	//   ....[45]....
        /*03c4*/ 	.word	0x00000be0
        /*03c8*/ 	.word	0x000000ff
        /*03cc*/ 	.word	0x00000168
        /*03d0*/ 	.short	0x0100
        /*03d2*/ 	.byte	0x05
	.zero		1


	//   ....[46]....
        /*03d4*/ 	.word	0x00000d10
        /*03d8*/ 	.word	0x000000ff
        /*03dc*/ 	.word	0x00000170
        /*03e0*/ 	.short	0x0100
        /*03e2*/ 	.byte	0x06
	.zero		1


	//   ....[47]....
        /*03e4*/ 	.word	0x00000d20
        /*03e8*/ 	.word	0x000000ff
        /*03ec*/ 	.word	0x00000190
        /*03f0*/ 	.short	0x0100
        /*03f2*/ 	.byte	0x06
	.zero		1


	//   ....[48]....
        /*03f4*/ 	.word	0x00000d30
        /*03f8*/ 	.word	0x000000ff
        /*03fc*/ 	.word	0x00000178
        /*0400*/ 	.short	0x0100
        /*0402*/ 	.byte	0x06
	.zero		1


	//   ....[49]....
        /*0404*/ 	.word	0x00000d40
        /*0408*/ 	.word	0x000000ff
        /*040c*/ 	.word	0x00000198
        /*0410*/ 	.short	0x0100
        /*0412*/ 	.byte	0x06
	.zero		1


	//   ....[50]....
        /*0414*/ 	.word	0x00000d50
        /*0418*/ 	.word	0x000000ff
        /*041c*/ 	.word	0x00000180
        /*0420*/ 	.short	0x0100
        /*0422*/ 	.byte	0x06
	.zero		1


	//   ....[51]....
        /*0424*/ 	.word	0x00000d60
        /*0428*/ 	.word	0x000000ff
        /*042c*/ 	.word	0x000001a0
        /*0430*/ 	.short	0x0100
        /*0432*/ 	.byte	0x06
	.zero		1


	//   ....[52]....
        /*0434*/ 	.word	0x00000d70
        /*0438*/ 	.word	0x000000ff
        /*043c*/ 	.word	0x00000188
        /*0440*/ 	.short	0x0100
        /*0442*/ 	.byte	0x06
	.zero		1


	//   ....[53]....
        /*0444*/ 	.word	0x00000d80
        /*0448*/ 	.word	0x000000ff
        /*044c*/ 	.word	0x000001a8
        /*0450*/ 	.short	0x0100
        /*0452*/ 	.byte	0x06
	.zero		1


	//   ....[54]....
        /*0454*/ 	.word	0x00000e70
        /*0458*/ 	.word	0x000000ff
        /*045c*/ 	.word	0x000001b0
        /*0460*/ 	.short	0x0100
        /*0462*/ 	.byte	0x05
	.zero		1


	//   ....[55]....
        /*0464*/ 	.word	0x00000e80
        /*0468*/ 	.word	0x000000ff
        /*046c*/ 	.word	0x000001c0
        /*0470*/ 	.short	0x0100
        /*0472*/ 	.byte	0x05
	.zero		1


	//   ....[56]....
        /*0474*/ 	.word	0x00000e90
        /*0478*/ 	.word	0x000000ff
        /*047c*/ 	.word	0x000001b8
        /*0480*/ 	.short	0x0100
        /*0482*/ 	.byte	0x05
	.zero		1


	//   ....[57]....
        /*0484*/ 	.word	0x00000ea0
        /*0488*/ 	.word	0x000000ff
        /*048c*/ 	.word	0x000001c8
        /*0490*/ 	.short	0x0100
        /*0492*/ 	.byte	0x05
	.zero		1


	//   ....[58]....
        /*0494*/ 	.word	0x00001770
        /*0498*/ 	.word	0x00000002
        /*049c*/ 	.word	0x000001c0
        /*04a0*/ 	.short	0x010a
        /*04a2*/ 	.byte	0xff
	.zero		1


	//   ....[59]....
        /*04a4*/ 	.word	0x000017a0
        /*04a8*/ 	.word	0x00000002
        /*04ac*/ 	.word	0x000001b0
        /*04b0*/ 	.short	0x0101
        /*04b2*/ 	.byte	0xff
	.zero		1


	//   ....[60]....
        /*04b4*/ 	.word	0x00001870
        /*04b8*/ 	.word	0x000000ff
        /*04bc*/ 	.word	0x00000090
        /*04c0*/ 	.short	0x010a
        /*04c2*/ 	.byte	0x05
	.zero		1


	//   ....[61]....
        /*04c4*/ 	.word	0x00001910
        /*04c8*/ 	.word	0x000000ff
        /*04cc*/ 	.word	0x00000090
        /*04d0*/ 	.short	0x010a
        /*04d2*/ 	.byte	0x21
	.zero		1


	//   ....[62]....
        /*04d4*/ 	.word	0x00001a60
        /*04d8*/ 	.word	0x000000ff
        /*04dc*/ 	.word	0x00000090
        /*04e0*/ 	.short	0x010a
        /*04e2*/ 	.byte	0x08
	.zero		1


	//   ....[63]....
        /*04e4*/ 	.word	0x00001b70
        /*04e8*/ 	.word	0x000000ff
        /*04ec*/ 	.word	0x00000148
        /*04f0*/ 	.short	0x0101
        /*04f2*/ 	.byte	0x04
	.zero		1


	//   ....[64]....
        /*04f4*/ 	.word	0x00001b90
        /*04f8*/ 	.word	0x000000ff
        /*04fc*/ 	.word	0x00000090
        /*0500*/ 	.short	0x010a
        /*0502*/ 	.byte	0x05
	.zero		1


	//   ....[65]....
        /*0504*/ 	.word	0x00001c10
        /*0508*/ 	.word	0x000000ff
        /*050c*/ 	.word	0x00000090
        /*0510*/ 	.short	0x010a
        /*0512*/ 	.byte	0x11
	.zero		1


	//   ....[66]....
        /*0514*/ 	.word	0x00001d60
        /*0518*/ 	.word	0x000000ff
        /*051c*/ 	.word	0x00000090
        /*0520*/ 	.short	0x010a
        /*0522*/ 	.byte	0x08
	.zero		1


	//   ....[67]....
        /*0524*/ 	.word	0x00001ea0
        /*0528*/ 	.word	0x00000002
        /*052c*/ 	.word	0x00000150
        /*0530*/ 	.short	0x010a
        /*0532*/ 	.byte	0xff
	.zero		1


	//   ....[68]....
        /*0534*/ 	.word	0x00001f60
        /*0538*/ 	.word	0x00000002
        /*053c*/ 	.word	0x00000000
        /*0540*/ 	.short	0x0101
        /*0542*/ 	.byte	0xff
	.zero		1


	//   ....[69]....
        /*0544*/ 	.word	0x000024c0
        /*0548*/ 	.word	0x000000ff
        /*054c*/ 	.word	0x00000000
        /*0550*/ 	.short	0x010a
        /*0552*/ 	.byte	0x05
	.zero		1


	//   ....[70]....
        /*0554*/ 	.word	0x00002550
        /*0558*/ 	.word	0x000000ff
        /*055c*/ 	.word	0x00000000
        /*0560*/ 	.short	0x010a
        /*0562*/ 	.byte	0x05
	.zero		1


	//   ....[71]....
        /*0564*/ 	.word	0x000025e0
        /*0568*/ 	.word	0x000000ff
        /*056c*/ 	.word	0x00000000
        /*0570*/ 	.short	0x010a
        /*0572*/ 	.byte	0x05
	.zero		1


	//   ....[72]....
        /*0574*/ 	.word	0x00002670
        /*0578*/ 	.word	0x000000ff
        /*057c*/ 	.word	0x00000000
        /*0580*/ 	.short	0x010a
        /*0582*/ 	.byte	0x05
	.zero		1


	//   ....[73]....
        /*0584*/ 	.word	0x00002700
        /*0588*/ 	.word	0x000000ff
        /*058c*/ 	.word	0x00000000
        /*0590*/ 	.short	0x010a
        /*0592*/ 	.byte	0x05
	.zero		1


	//   ....[74]....
        /*0594*/ 	.word	0x00002790
        /*0598*/ 	.word	0x000000ff
        /*059c*/ 	.word	0x00000000
        /*05a0*/ 	.short	0x010a
        /*05a2*/ 	.byte	0x05
	.zero		1


	//   ....[75]....
        /*05a4*/ 	.word	0x00002820
        /*05a8*/ 	.word	0x000000ff
        /*05ac*/ 	.word	0x00000000
        /*05b0*/ 	.short	0x010a
        /*05b2*/ 	.byte	0x05
	.zero		1


	//   ....[76]....
        /*05b4*/ 	.word	0x000028b0
        /*05b8*/ 	.word	0x000000ff
        /*05bc*/ 	.word	0x00000000
        /*05c0*/ 	.short	0x010a
        /*05c2*/ 	.byte	0x05
	.zero		1


	//   ....[77]....
        /*05c4*/ 	.word	0x00002940
        /*05c8*/ 	.word	0x000000ff
        /*05cc*/ 	.word	0x00000000
        /*05d0*/ 	.short	0x010a
        /*05d2*/ 	.byte	0x05
	.zero		1


	//   ....[78]....
        /*05d4*/ 	.word	0x000029d0
        /*05d8*/ 	.word	0x000000ff
        /*05dc*/ 	.word	0x00000000
        /*05e0*/ 	.short	0x010a
        /*05e2*/ 	.byte	0x05
	.zero		1


	//   ....[79]....
        /*05e4*/ 	.word	0x00002a60
        /*05e8*/ 	.word	0x000000ff
        /*05ec*/ 	.word	0x00000000
        /*05f0*/ 	.short	0x010a
        /*05f2*/ 	.byte	0x05
	.zero		1


	//   ....[80]....
        /*05f4*/ 	.word	0x00002af0
        /*05f8*/ 	.word	0x000000ff
        /*05fc*/ 	.word	0x00000000
        /*0600*/ 	.short	0x010a
        /*0602*/ 	.byte	0x05
	.zero		1


	//   ....[81]....
        /*0604*/ 	.word	0x00002b80
        /*0608*/ 	.word	0x000000ff
        /*060c*/ 	.word	0x00000000
        /*0610*/ 	.short	0x010a
        /*0612*/ 	.byte	0x05
	.zero		1


	//   ....[82]....
        /*0614*/ 	.word	0x00002c10
        /*0618*/ 	.word	0x000000ff
        /*061c*/ 	.word	0x00000000
        /*0620*/ 	.short	0x010a
        /*0622*/ 	.byte	0x05
	.zero		1


	//   ....[83]....
        /*0624*/ 	.word	0x00002ca0
        /*0628*/ 	.word	0x000000ff
        /*062c*/ 	.word	0x00000000
        /*0630*/ 	.short	0x010a
        /*0632*/ 	.byte	0x05
	.zero		1


	//   ....[84]....
        /*0634*/ 	.word	0x00002d30
        /*0638*/ 	.word	0x000000ff
        /*063c*/ 	.word	0x00000000
        /*0640*/ 	.short	0x010a
        /*0642*/ 	.byte	0x05
	.zero		1


	//   ....[85]....
        /*0644*/ 	.word	0x00002dc0
        /*0648*/ 	.word	0x000000ff
        /*064c*/ 	.word	0x00000000
        /*0650*/ 	.short	0x010a
        /*0652*/ 	.byte	0x05
	.zero		1


	//   ....[86]....
        /*0654*/ 	.word	0x00002e60
        /*0658*/ 	.word	0x00000000
        /*065c*/ 	.word	0x00000000
        /*0660*/ 	.short	0x010a
        /*0662*/ 	.byte	0xff
	.zero		1


	//   ....[87]....
        /*0664*/ 	.word	0x00002f80
        /*0668*/ 	.word	0x00000000
        /*066c*/ 	.word	0x000001b0
        /*0670*/ 	.short	0x010a
        /*0672*/ 	.byte	0xff
	.zero		1


	//   ....[88]....
        /*0674*/ 	.word	0x00002ff0
        /*0678*/ 	.word	0x00000000
        /*067c*/ 	.word	0x00000000
        /*0680*/ 	.short	0x0101
        /*0682*/ 	.byte	0xff
	.zero		1


	//   ....[89]....
        /*0684*/ 	.word	0x00003010
        /*0688*/ 	.word	0x000000ff
        /*068c*/ 	.word	0x00000160
        /*0690*/ 	.short	0x010a
        /*0692*/ 	.byte	0x05
	.zero		1


	//   ....[90]....
        /*0694*/ 	.word	0x00003130
        /*0698*/ 	.word	0x00000000
        /*069c*/ 	.word	0x00000150
        /*06a0*/ 	.short	0x010a
        /*06a2*/ 	.byte	0xff
	.zero		1


	//   ....[91]....
        /*06a4*/ 	.word	0x00003230
        /*06a8*/ 	.word	0x00000000
        /*06ac*/ 	.word	0x00000000
        /*06b0*/ 	.short	0x0101
        /*06b2*/ 	.byte	0xff
	.zero		1


	//   ....[92]....
        /*06b4*/ 	.word	0x000032c0
        /*06b8*/ 	.word	0x000000ff
        /*06bc*/ 	.word	0x00000160
        /*06c0*/ 	.short	0x0106
        /*06c2*/ 	.byte	0x05
	.zero		1


	//   ....[93]....
        /*06c4*/ 	.word	0x000032e0
        /*06c8*/ 	.word	0x000000ff
        /*06cc*/ 	.word	0x00000160
        /*06d0*/ 	.short	0x010a
        /*06d2*/ 	.byte	0x05
	.zero		1


	//   ....[94]....
        /*06d4*/ 	.word	0x00003370
        /*06d8*/ 	.word	0x000000ff
        /*06dc*/ 	.word	0x00000160
        /*06e0*/ 	.short	0x0106
        /*06e2*/ 	.byte	0x04
	.zero		1


	//   ....[95]....
        /*06e4*/ 	.word	0x000033b0
        /*06e8*/ 	.word	0x00000000
        /*06ec*/ 	.word	0x00000160
        /*06f0*/ 	.short	0x010a
        /*06f2*/ 	.byte	0xff
	.zero		1


	//   ....[96]....
        /*06f4*/ 	.word	0x000038b0
        /*06f8*/ 	.word	0x00000000
        /*06fc*/ 	.word	0x00000150
        /*0700*/ 	.short	0x010a
        /*0702*/ 	.byte	0xff
	.zero		1


	//   ....[97]....
        /*0704*/ 	.word	0x000039c0
        /*0708*/ 	.word	0x00000003
        /*070c*/ 	.word	0x00000000
        /*0710*/ 	.short	0x0101
        /*0712*/ 	.byte	0xff
	.zero		1


	//   ....[98]....
        /*0714*/ 	.word	0x000039d0
        /*0718*/ 	.word	0x000000ff
        /*071c*/ 	.word	0x00000000
        /*0720*/ 	.short	0x010a
        /*0722*/ 	.byte	0x05
	.zero		1


	//   ....[99]....
        /*0724*/ 	.word	0x000039f0
        /*0728*/ 	.word	0x000000ff
        /*072c*/ 	.word	0x00000190
        /*0730*/ 	.short	0x010a
        /*0732*/ 	.byte	0x0e
	.zero		1


	//   ....[100]....
        /*0734*/ 	.word	0x00003ac0
        /*0738*/ 	.word	0x000000ff
        /*073c*/ 	.word	0x00000000
        /*0740*/ 	.short	0x010a
        /*0742*/ 	.byte	0x07
	.zero		1


	//   ....[101]....
        /*0744*/ 	.word	0x00003bf0
        /*0748*/ 	.word	0x000000ff
        /*074c*/ 	.word	0x00000000
        /*0750*/ 	.short	0x010a
        /*0752*/ 	.byte	0x13
	.zero		1


	//   ....[102]....
        /*0754*/ 	.word	0x00003df0
        /*0758*/ 	.word	0x000000ff
        /*075c*/ 	.word	0x00000000
        /*0760*/ 	.short	0x010a
        /*0762*/ 	.byte	0x05
	.zero		1


	//   ....[103]....
        /*0764*/ 	.word	0x00003e80
        /*0768*/ 	.word	0x000000ff
        /*076c*/ 	.word	0x00000000
        /*0770*/ 	.short	0x010a
        /*0772*/ 	.byte	0x05
	.zero		1


	//   ....[104]....
        /*0774*/ 	.word	0x00003f10
        /*0778*/ 	.word	0x000000ff
        /*077c*/ 	.word	0x00000000
        /*0780*/ 	.short	0x010a
        /*0782*/ 	.byte	0x05
	.zero		1


	//   ....[105]....
        /*0784*/ 	.word	0x00003fa0
        /*0788*/ 	.word	0x000000ff
        /*078c*/ 	.word	0x00000000
        /*0790*/ 	.short	0x010a
        /*0792*/ 	.byte	0x06
	.zero		1


	//   ....[106]....
        /*0794*/ 	.word	0x000043e0
        /*0798*/ 	.word	0x00000000
        /*079c*/ 	.word	0x00000150
        /*07a0*/ 	.short	0x010a
        /*07a2*/ 	.byte	0xff
	.zero		1


	//   ....[107]....
        /*07a4*/ 	.word	0x000044c0
        /*07a8*/ 	.word	0x00000000
        /*07ac*/ 	.word	0x00000000
        /*07b0*/ 	.short	0x0101
        /*07b2*/ 	.byte	0xff
	.zero		1


	//   ....[108]....
        /*07b4*/ 	.word	0x000047e0
        /*07b8*/ 	.word	0x000000ff
        /*07bc*/ 	.word	0x00000148
        /*07c0*/ 	.short	0x010a
        /*07c2*/ 	.byte	0x04
	.zero		1


	//   ....[109]....
        /*07c4*/ 	.word	0x000049c0
        /*07c8*/ 	.word	0x000000ff
        /*07cc*/ 	.word	0x00000130
        /*07d0*/ 	.short	0x010a
        /*07d2*/ 	.byte	0x0d
	.zero		1


	//   ....[110]....
        /*07d4*/ 	.word	0x00004d50
        /*07d8*/ 	.word	0x000000ff
        /*07dc*/ 	.word	0x00000120
        /*07e0*/ 	.short	0x010b
        /*07e2*/ 	.byte	0x0d
	.zero		1


	//   ....[111]....
        /*07e4*/ 	.word	0x00004da0
        /*07e8*/ 	.word	0x000000ff
        /*07ec*/ 	.word	0x00000000
        /*07f0*/ 	.short	0x0101
        /*07f2*/ 	.byte	0x15
	.zero		1


	//   ....[112]....
        /*07f4*/ 	.word	0x00004e50
        /*07f8*/ 	.word	0x000000ff
        /*07fc*/ 	.word	0x00000000
        /*0800*/ 	.short	0x010a
        /*0802*/ 	.byte	0x04
	.zero		1


	//   ....[113]....
        /*0804*/ 	.word	0x00004ef0
        /*0808*/ 	.word	0x00000000
        /*080c*/ 	.word	0x00000000
        /*0810*/ 	.short	0x010a
        /*0812*/ 	.byte	0xff
	.zero		1


	//   ....[114]....
        /*0814*/ 	.word	0x000051e0
        /*0818*/ 	.word	0x00000000
        /*081c*/ 	.word	0x00000150
        /*0820*/ 	.short	0x010a
        /*0822*/ 	.byte	0xff
	.zero		1


	//   ....[115]....
        /*0824*/ 	.word	0x000052f0
        /*0828*/ 	.word	0x00000000
        /*082c*/ 	.word	0x00000000
        /*0830*/ 	.short	0x0101
        /*0832*/ 	.byte	0xff
	.zero		1


	//   ....[116]....
        /*0834*/ 	.word	0x00005cc0
        /*0838*/ 	.word	0x00000002
        /*083c*/ 	.word	0x00000120
        /*0840*/ 	.short	0x010a
        /*0842*/ 	.byte	0xff
	.zero		1


	//   ....[117]....
        /*0844*/ 	.word	0x00005ce0
        /*0848*/ 	.word	0x00000017
        /*084c*/ 	.word	0x00000170
        /*0850*/ 	.short	0x010a
        /*0852*/ 	.byte	0xff
	.zero		1


	//   ....[118]....
        /*0854*/ 	.word	0x00005e70
        /*0858*/ 	.word	0x00000002
        /*085c*/ 	.word	0x00000120
        /*0860*/ 	.short	0x010a
        /*0862*/ 	.byte	0xff
	.zero		1


	//   ....[119]....
        /*0864*/ 	.word	0x00006040
        /*0868*/ 	.word	0x00000017
        /*086c*/ 	.word	0x00000170
        /*0870*/ 	.short	0x010a
        /*0872*/ 	.byte	0xff
	.zero		1


	//   ....[120]....
        /*0874*/ 	.word	0x00006a50
        /*0878*/ 	.word	0x000000ff
        /*087c*/ 	.word	0x00000000
        /*0880*/ 	.short	0x0101
        /*0882*/ 	.byte	0x05
	.zero		1


	//   ....[121]....
        /*0884*/ 	.word	0x00007330
        /*0888*/ 	.word	0x00000000
        /*088c*/ 	.word	0x00000000
        /*0890*/ 	.short	0x0101
        /*0892*/ 	.byte	0xff
	.zero		1


	//   ....[122]....
        /*0894*/ 	.word	0x000075d0
        /*0898*/ 	.word	0x00000002
        /*089c*/ 	.word	0x000001c0
        /*08a0*/ 	.short	0x010a
        /*08a2*/ 	.byte	0xff
	.zero		1


	//   ....[123]....
        /*08a4*/ 	.word	0x00007630
        /*08a8*/ 	.word	0x00000002
        /*08ac*/ 	.word	0x00000090
        /*08b0*/ 	.short	0x010a
        /*08b2*/ 	.byte	0xff
	.zero		1


	//   ....[124]....
        /*08b4*/ 	.word	0x00007690
        /*08b8*/ 	.word	0x00000002
        /*08bc*/ 	.word	0x00000090
        /*08c0*/ 	.short	0x010a
        /*08c2*/ 	.byte	0xff
	.zero		1


	//   ....[125]....
        /*08c4*/ 	.word	0x000076e0
        /*08c8*/ 	.word	0x00000002
        /*08cc*/ 	.word	0x00000150
        /*08d0*/ 	.short	0x010a
        /*08d2*/ 	.byte	0xff
	.zero		1


	//   ....[126]....
        /*08d4*/ 	.word	0x00007740
        /*08d8*/ 	.word	0x00000000
        /*08dc*/ 	.word	0x00000000
        /*08e0*/ 	.short	0x010a
        /*08e2*/ 	.byte	0xff
	.zero		1


	//   ....[127]....
        /*08e4*/ 	.word	0x000077a0
        /*08e8*/ 	.word	0x00000000
        /*08ec*/ 	.word	0x00000000
        /*08f0*/ 	.short	0x010a
        /*08f2*/ 	.byte	0xff
	.zero		1


	//   ....[128]....
        /*08f4*/ 	.word	0x00007800
        /*08f8*/ 	.word	0x00000000
        /*08fc*/ 	.word	0x00000000
        /*0900*/ 	.short	0x010a
        /*0902*/ 	.byte	0xff
	.zero		1


	//   ....[129]....
        /*0904*/ 	.word	0x00007860
        /*0908*/ 	.word	0x00000000
        /*090c*/ 	.word	0x00000000
        /*0910*/ 	.short	0x010a
        /*0912*/ 	.byte	0xff
	.zero		1


	//   ....[130]....
        /*0914*/ 	.word	0x000078c0
        /*0918*/ 	.word	0x00000000
        /*091c*/ 	.word	0x00000000
        /*0920*/ 	.short	0x010a
        /*0922*/ 	.byte	0xff
	.zero		1


	//   ....[131]....
        /*0924*/ 	.word	0x00007920
        /*0928*/ 	.word	0x00000000
        /*092c*/ 	.word	0x00000000
        /*0930*/ 	.short	0x010a
        /*0932*/ 	.byte	0xff
	.zero		1


	//   ....[132]....
        /*0934*/ 	.word	0x00007980
        /*0938*/ 	.word	0x00000000
        /*093c*/ 	.word	0x00000000
        /*0940*/ 	.short	0x010a
        /*0942*/ 	.byte	0xff
	.zero		1


	//   ....[133]....
        /*0944*/ 	.word	0x000079e0
        /*0948*/ 	.word	0x00000000
        /*094c*/ 	.word	0x00000000
        /*0950*/ 	.short	0x010a
        /*0952*/ 	.byte	0xff
	.zero		1


	//   ....[134]....
        /*0954*/ 	.word	0x00007a40
        /*0958*/ 	.word	0x00000000
        /*095c*/ 	.word	0x00000000
        /*0960*/ 	.short	0x010a
        /*0962*/ 	.byte	0xff
	.zero		1


	//   ....[135]....
        /*0964*/ 	.word	0x00007aa0
        /*0968*/ 	.word	0x00000000
        /*096c*/ 	.word	0x00000000
        /*0970*/ 	.short	0x010a
        /*0972*/ 	.byte	0xff
	.zero		1


	//   ....[136]....
        /*0974*/ 	.word	0x00007b00
        /*0978*/ 	.word	0x00000000
        /*097c*/ 	.word	0x00000000
        /*0980*/ 	.short	0x010a
        /*0982*/ 	.byte	0xff
	.zero		1


	//   ....[137]....
        /*0984*/ 	.word	0x00007b60
        /*0988*/ 	.word	0x00000000
        /*098c*/ 	.word	0x00000000
        /*0990*/ 	.short	0x010a
        /*0992*/ 	.byte	0xff
	.zero		1


	//   ....[138]....
        /*0994*/ 	.word	0x00007bc0
        /*0998*/ 	.word	0x00000000
        /*099c*/ 	.word	0x00000000
        /*09a0*/ 	.short	0x010a
        /*09a2*/ 	.byte	0xff
	.zero		1


	//   ....[139]....
        /*09a4*/ 	.word	0x00007c20
        /*09a8*/ 	.word	0x00000000
        /*09ac*/ 	.word	0x00000000
        /*09b0*/ 	.short	0x010a
        /*09b2*/ 	.byte	0xff
	.zero		1


	//   ....[140]....
        /*09b4*/ 	.word	0x00007c80
        /*09b8*/ 	.word	0x00000000
        /*09bc*/ 	.word	0x00000000
        /*09c0*/ 	.short	0x010a
        /*09c2*/ 	.byte	0xff
	.zero		1


	//   ....[141]....
        /*09c4*/ 	.word	0x00007ce0
        /*09c8*/ 	.word	0x00000000
        /*09cc*/ 	.word	0x00000000
        /*09d0*/ 	.short	0x010a
        /*09d2*/ 	.byte	0xff
	.zero		1


	//   ....[142]....
        /*09d4*/ 	.word	0x00007d40
        /*09d8*/ 	.word	0x00000000
        /*09dc*/ 	.word	0x00000000
        /*09e0*/ 	.short	0x010a
        /*09e2*/ 	.byte	0xff
	.zero		1


	//   ....[143]....
        /*09e4*/ 	.word	0x00007d90
        /*09e8*/ 	.word	0x00000000
        /*09ec*/ 	.word	0x000001b0
        /*09f0*/ 	.short	0x010a
        /*09f2*/ 	.byte	0xff
	.zero		1


	//   ....[144]....
        /*09f4*/ 	.word	0x00007df0
        /*09f8*/ 	.word	0x00000000
        /*09fc*/ 	.word	0x00000160
        /*0a00*/ 	.short	0x010a
        /*0a02*/ 	.byte	0xff
	.zero		1


	//   ....[145]....
        /*0a04*/ 	.word	0x00007e40
        /*0a08*/ 	.word	0x00000000
        /*0a0c*/ 	.word	0x00000150
        /*0a10*/ 	.short	0x010a
        /*0a12*/ 	.byte	0xff
	.zero		1


	//   ....[146]....
        /*0a14*/ 	.word	0x00007ea0
        /*0a18*/ 	.word	0x00000000
        /*0a1c*/ 	.word	0x00000160
        /*0a20*/ 	.short	0x010a
        /*0a22*/ 	.byte	0xff
	.zero		1


	//   ....[147]....
        /*0a24*/ 	.word	0x00007ef0
        /*0a28*/ 	.word	0x00000000
        /*0a2c*/ 	.word	0x00000150
        /*0a30*/ 	.short	0x010a
        /*0a32*/ 	.byte	0xff
	.zero		1


	//   ....[148]....
        /*0a34*/ 	.word	0x00007f50
        /*0a38*/ 	.word	0x00000002
        /*0a3c*/ 	.word	0x00000190
        /*0a40*/ 	.short	0x010a
        /*0a42*/ 	.byte	0xff
	.zero		1


	//   ....[149]....
        /*0a44*/ 	.word	0x00007fb0
        /*0a48*/ 	.word	0x00000000
        /*0a4c*/ 	.word	0x00000000
        /*0a50*/ 	.short	0x010a
        /*0a52*/ 	.byte	0xff
	.zero		1


	//   ....[150]....
        /*0a54*/ 	.word	0x00008010
        /*0a58*/ 	.word	0x00000000
        /*0a5c*/ 	.word	0x00000000
        /*0a60*/ 	.short	0x010a
        /*0a62*/ 	.byte	0xff
	.zero		1


	//   ....[151]....
        /*0a64*/ 	.word	0x00008070
        /*0a68*/ 	.word	0x00000000
        /*0a6c*/ 	.word	0x00000000
        /*0a70*/ 	.short	0x010a
        /*0a72*/ 	.byte	0xff
	.zero		1


	//   ....[152]....
        /*0a74*/ 	.word	0x000080d0
        /*0a78*/ 	.word	0x00000000
        /*0a7c*/ 	.word	0x00000000
        /*0a80*/ 	.short	0x010a
        /*0a82*/ 	.byte	0xff
	.zero		1


	//   ....[153]....
        /*0a84*/ 	.word	0x00008130
        /*0a88*/ 	.word	0x00000000
        /*0a8c*/ 	.word	0x00000000
        /*0a90*/ 	.short	0x010a
        /*0a92*/ 	.byte	0xff
	.zero		1


	//   ....[154]....
        /*0a94*/ 	.word	0x00008180
        /*0a98*/ 	.word	0x00000000
        /*0a9c*/ 	.word	0x00000150
        /*0aa0*/ 	.short	0x010a
        /*0aa2*/ 	.byte	0xff
	.zero		1


	//   ....[155]....
        /*0aa4*/ 	.word	0x000081e0
        /*0aa8*/ 	.word	0x00000000
        /*0aac*/ 	.word	0x00000148
        /*0ab0*/ 	.short	0x010a
        /*0ab2*/ 	.byte	0xff
	.zero		1


	//   ....[156]....
        /*0ab4*/ 	.word	0x00008240
        /*0ab8*/ 	.word	0x00000000
        /*0abc*/ 	.word	0x00000130
        /*0ac0*/ 	.short	0x010a
        /*0ac2*/ 	.byte	0xff
	.zero		1


	//   ....[157]....
        /*0ac4*/ 	.word	0x000082a0
        /*0ac8*/ 	.word	0x00000000
        /*0acc*/ 	.word	0x00000000
        /*0ad0*/ 	.short	0x010a
        /*0ad2*/ 	.byte	0xff
	.zero		1


	//   ....[158]....
        /*0ad4*/ 	.word	0x000082f0
        /*0ad8*/ 	.word	0x00000000
        /*0adc*/ 	.word	0x00000150
        /*0ae0*/ 	.short	0x010a
        /*0ae2*/ 	.byte	0xff
	.zero		1


	//   ....[159]....
        /*0ae4*/ 	.word	0x00008340
        /*0ae8*/ 	.word	0x00000002
        /*0aec*/ 	.word	0x00000120
        /*0af0*/ 	.short	0x010a
        /*0af2*/ 	.byte	0xff
	.zero		1


	//   ....[160]....
        /*0af4*/ 	.word	0x00008390
        /*0af8*/ 	.word	0x00000017
        /*0afc*/ 	.word	0x00000170
        /*0b00*/ 	.short	0x010a
        /*0b02*/ 	.byte	0xff
	.zero		1


	//----- nvinfo : EIATTR_NUM_MBARRIERS
	.align		4
.L_47:
        /*0b04*/ 	.byte	0x03, 0x38
        /*0b06*/ 	.short	0x003a


	//----- nvinfo : EIATTR_EXIT_INSTR_OFFSETS
	.align		4
        /*0b08*/ 	.byte	0x04, 0x1c
        /*0b0a*/ 	.short	(.L_49 - .L_48)


	//   ....[0]....
.L_48:
        /*0b0c*/ 	.word	0x00002e90


	//   ....[1]....
        /*0b10*/ 	.word	0x00003380


	//   ....[2]....
        /*0b14*/ 	.word	0x000033e0


	//   ....[3]....
        /*0b18*/ 	.word	0x00004200


	//   ....[4]....
        /*0b1c*/ 	.word	0x00004f20


	//   ....[5]....
        /*0b20*/ 	.word	0x00004f60


	//   ....[6]....
        /*0b24*/ 	.word	0x000074e0


	//   ....[7]....
        /*0b28*/ 	.word	0x00007560


	//   ....[8]....
        /*0b2c*/ 	.word	0x00007590


	//   ....[9]....
        /*0b30*/ 	.word	0x000075c0


	//----- nvinfo : EIATTR_MAX_THREADS
	.align		4
.L_49:
        /*0b34*/ 	.byte	0x04, 0x05
        /*0b36*/ 	.short	(.L_51 - .L_50)
.L_50:
        /*0b38*/ 	.word	0x00000100
        /*0b3c*/ 	.word	0x00000001
        /*0b40*/ 	.word	0x00000001


	//----- nvinfo : EIATTR_CRS_STACK_SIZE
	.align		4
.L_51:
        /*0b44*/ 	.byte	0x04, 0x1e
        /*0b46*/ 	.short	(.L_53 - .L_52)
.L_52:
        /*0b48*/ 	.word	0x00000000


	//----- nvinfo : EIATTR_CBANK_PARAM_SIZE
	.align		4
.L_53:
        /*0b4c*/ 	.byte	0x03, 0x19
        /*0b4e*/ 	.short	0x0800


	//----- nvinfo : EIATTR_PARAM_CBANK
	.align		4
        /*0b50*/ 	.byte	0x04, 0x0a
        /*0b52*/ 	.short	(.L_55 - .L_54)
	.align		4
.L_54:
        /*0b54*/ 	.word	index@(.nv.constant0._ZN7cutlass13device_kernelINS_4gemm6kernel13GemmUniversalIN4cute5tupleIJiiiiEEENS1_10collective13CollectiveMmaINS1_35MainloopSm100TmaUmmaWarpSpecializedILi18ELi2ELi4ENS5_IJNS4_1CILi1EEESB_SB_EEEEENS5_IJNSA_ILi128EEENSA_ILi48EEENSA_ILi32EEEEEENS_6half_tENS5_IJlSB_lEEESI_SJ_NS4_8TiledMMAINS4_8MMA_AtomIJNS4_20SM100_MMA_F16BF16_SSISI_SI_fLi128ELi48ELNS4_4UMMA5MajorE0ELSO_0ELNSN_7ScaleInE0ELSP_0EEEEEENS4_6LayoutISC_NS5_IJNSA_ILi0EEEST_ST_EEEEENS5_IJNS4_10UnderscoreESW_SW_EEEEENS4_13SM90_TMA_LOADENS4_14ComposedLayoutINS4_7SwizzleILi2ELi4ELi3EEENS4_18smem_ptr_flag_bitsILi16EEENSS_INS5_IJNSA_ILi8EEESG_EEENS5_IJSG_SB_EEEEEEEvNS4_8identityESZ_S19_vS1A_EENS_8epilogue10collective18CollectiveEpilogueINS1C_23Sm100TmaWarpSpecializedILi2ELi1ELi48ELb1ELb0EEEJSH_NS5_IJNSS_ISE_SB_EENSS_ISF_SB_EEEEESI_SJ_SI_SJ_NS1C_6fusion15FusionCallbacksIS1G_NS1K_17LinearCombinationISI_fSI_fLNS_15FloatRoundStyleE2EEESH_S1J_JEEENS4_5SM1004TMEM4LOAD26SM100_TMEM_LOAD_32dp32b16xESZ_NS10_INS11_ILi1ELi4ELi3EEES14_NSS_INS5_IJS15_NSA_ILi16EEEEEENS5_IJS1V_SB_EEEEEEENS4_39AutoVectorizingCopyWithAssumedAlignmentILi128EEENS4_14SM90_TMA_STOREES1Z_S21_S21_EEEvvEEEEvNT_6ParamsE)
        /*0b58*/ 	.short	0x0380
        /*0b5a*/ 	.short	0x0800


	//----- nvinfo : EIATTR_SW_WAR
	.align		4
.L_55:
        /*0b5c*/ 	.byte	0x04, 0x36
        /*0b5e*/ 	.short	(.L_57 - .L_56)
.L_56:
        /*0b60*/ 	.word	0x00000008
.L_57:


//--------------------- .nv.callgraph             --------------------------
	.section	.nv.callgraph,"",@"SHT_CUDA_CALLGRAPH"
	.align	4
	.sectionentsize	8
	.align		4
        /*0000*/ 	.word	0x00000000
	.align		4
        /*0004*/ 	.word	0xffffffff
	.align		4
        /*0008*/ 	.word	index@(_ZN7cutlass13device_kernelINS_4gemm6kernel13GemmUniversalIN4cute5tupleIJiiiiEEENS1_10collective13CollectiveMmaINS1_35MainloopSm100TmaUmmaWarpSpecializedILi18ELi2ELi4ENS5_IJNS4_1CILi1EEESB_SB_EEEEENS5_IJNSA_ILi128EEENSA_ILi48EEENSA_ILi32EEEEEENS_6half_tENS5_IJlSB_lEEESI_SJ_NS4_8TiledMMAINS4_8MMA_AtomIJNS4_20SM100_MMA_F16BF16_SSISI_SI_fLi128ELi48ELNS4_4UMMA5MajorE0ELSO_0ELNSN_7ScaleInE0ELSP_0EEEEEENS4_6LayoutISC_NS5_IJNSA_ILi0EEEST_ST_EEEEENS5_IJNS4_10UnderscoreESW_SW_EEEEENS4_13SM90_TMA_LOADENS4_14ComposedLayoutINS4_7SwizzleILi2ELi4ELi3EEENS4_18smem_ptr_flag_bitsILi16EEENSS_INS5_IJNSA_ILi8EEESG_EEENS5_IJSG_SB_EEEEEEEvNS4_8identityESZ_S19_vS1A_EENS_8epilogue10collective18CollectiveEpilogueINS1C_23Sm100TmaWarpSpecializedILi2ELi1ELi48ELb1ELb0EEEJSH_NS5_IJNSS_ISE_SB_EENSS_ISF_SB_EEEEESI_SJ_SI_SJ_NS1C_6fusion15FusionCallbacksIS1G_NS1K_17LinearCombinationISI_fSI_fLNS_15FloatRoundStyleE2EEESH_S1J_JEEENS4_5SM1004TMEM4LOAD26SM100_TMEM_LOAD_32dp32b16xESZ_NS10_INS11_ILi1ELi4ELi3EEES14_NSS_INS5_IJS15_NSA_ILi16EEEEEENS5_IJS1V_SB_EEEEEEENS4_39AutoVectorizingCopyWithAssumedAlignmentILi128EEENS4_14SM90_TMA_STOREES1Z_S21_S21_EEEvvEEEEvNT_6ParamsE)
	.align		4
        /*000c*/ 	.word	index@(__assertfail)
	.align		4
        /*0010*/ 	.word	0x00000000
	.align		4
        /*0014*/ 	.word	0xfffffffe
	.align		4
        /*0018*/ 	.word	0x00000000
	.align		4
        /*001c*/ 	.word	0xfffffffd
	.align		4
        /*0020*/ 	.word	0x00000000
	.align		4
        /*0024*/ 	.word	0xfffffffc


//--------------------- .nv.constant4             --------------------------
	.section	.nv.constant4,"a",@progbits
	.align	8
	.align		8
.nv.constant4:
        /*0000*/ 	.dword	__assertfail
	.align		8
        /*0008*/ 	.dword	__unnamed_1
	.align		8
        /*0010*/ 	.dword	__unnamed_2
	.align		8
        /*0018*/ 	.dword	_ZN40_INTERNAL_fcfe662a_4_k_cu_1eb86597_174284cuda3std3__45__cpo5beginE
	.align		8
        /*0020*/ 	.dword	_ZN40_INTERNAL_fcfe662a_4_k_cu_1eb86597_174284cuda3std3__45__cpo3endE
	.align		8
        /*0028*/ 	.dword	_ZN40_INTERNAL_fcfe662a_4_k_cu_1eb86597_174284cuda3std3__45__cpo6cbeginE
	.align		8
        /*0030*/ 	.dword	_ZN40_INTERNAL_fcfe662a_4_k_cu_1eb86597_174284cuda3std3__45__cpo4cendE
	.align		8
        /*0038*/ 	.dword	_ZN40_INTERNAL_fcfe662a_4_k_cu_1eb86597_174284cuda3std3__442_GLOBAL__N__fcfe662a_4_k_cu_1eb86597_174286ignoreE
	.align		8
        /*0040*/ 	.dword	_ZN40_INTERNAL_fcfe662a_4_k_cu_1eb86597_174284cuda3std3__419piecewise_constructE
	.align		8
        /*0048*/ 	.dword	_ZN40_INTERNAL_fcfe662a_4_k_cu_1eb86597_174284cuda3std3__48in_placeE
	.align		8
        /*0050*/ 	.dword	_ZN40_INTERNAL_fcfe662a_4_k_cu_1eb86597_174284cuda3std6ranges3__45__cpo4swapE
	.align		8
        /*0058*/ 	.dword	_ZN40_INTERNAL_fcfe662a_4_k_cu_1eb86597_174284cuda3std6ranges3__45__cpo9iter_moveE
	.align		8
        /*0060*/ 	.dword	_ZN40_INTERNAL_fcfe662a_4_k_cu_1eb86597_174284cute7productE
	.align		8
        /*0068*/ 	.dword	_ZN40_INTERNAL_fcfe662a_4_k_cu_1eb86597_174284cute1_E
	.align		8
        /*0070*/ 	.dword	$str$25
	.align		8
        /*0078*/ 	.dword	$str$26
	.align		8
        /*0080*/ 	.dword	$str$27
	.align		8
        /*0088*/ 	.dword	$str$28


//--------------------- .text._ZN7cutlass13device_kernelINS_4gemm6kernel13GemmUniversalIN4cute5tupleIJiiiiEEENS1_10collective13CollectiveMmaINS1_35MainloopSm100TmaUmmaWarpSpecializedILi18ELi2ELi4ENS5_IJNS4_1CILi1EEESB_SB_EEEEENS5_IJNSA_ILi128EEENSA_ILi48EEENSA_ILi32EEEEEENS_6half_tENS5_IJlSB_lEEESI_SJ_NS4_8TiledMMAINS4_8MMA_AtomIJNS4_20SM100_MMA_F16BF16_SSISI_SI_fLi128ELi48ELNS4_4UMMA5MajorE0ELSO_0ELNSN_7ScaleInE0ELSP_0EEEEEENS4_6LayoutISC_NS5_IJNSA_ILi0EEEST_ST_EEEEENS5_IJNS4_10UnderscoreESW_SW_EEEEENS4_13SM90_TMA_LOADENS4_14ComposedLayoutINS4_7SwizzleILi2ELi4ELi3EEENS4_18smem_ptr_flag_bitsILi16EEENSS_INS5_IJNSA_ILi8EEESG_EEENS5_IJSG_SB_EEEEEEEvNS4_8identityESZ_S19_vS1A_EENS_8epilogue10collective18CollectiveEpilogueINS1C_23Sm100TmaWarpSpecializedILi2ELi1ELi48ELb1ELb0EEEJSH_NS5_IJNSS_ISE_SB_EENSS_ISF_SB_EEEEESI_SJ_SI_SJ_NS1C_6fusion15FusionCallbacksIS1G_NS1K_17LinearCombinationISI_fSI_fLNS_15FloatRoundStyleE2EEESH_S1J_JEEENS4_5SM1004TMEM4LOAD26SM100_TMEM_LOAD_32dp32b16xESZ_NS10_INS11_ILi1ELi4ELi3EEES14_NSS_INS5_IJS15_NSA_ILi16EEEEEENS5_IJS1V_SB_EEEEEEENS4_39AutoVectorizingCopyWithAssumedAlignmentILi128EEENS4_14SM90_TMA_STOREES1Z_S21_S21_EEEvvEEEEvNT_6ParamsE --------------------------
	.section	.text._ZN7cutlass13device_kernelINS_4gemm6kernel13GemmUniversalIN4cute5tupleIJiiiiEEENS1_10collective13CollectiveMmaINS1_35MainloopSm100TmaUmmaWarpSpecializedILi18ELi2ELi4ENS5_IJNS4_1CILi1EEESB_SB_EEEEENS5_IJNSA_ILi128EEENSA_ILi48EEENSA_ILi32EEEEEENS_6half_tENS5_IJlSB_lEEESI_SJ_NS4_8TiledMMAINS4_8MMA_AtomIJNS4_20SM100_MMA_F16BF16_SSISI_SI_fLi128ELi48ELNS4_4UMMA5MajorE0ELSO_0ELNSN_7ScaleInE0ELSP_0EEEEEENS4_6LayoutISC_NS5_IJNSA_ILi0EEEST_ST_EEEEENS5_IJNS4_10UnderscoreESW_SW_EEEEENS4_13SM90_TMA_LOADENS4_14ComposedLayoutINS4_7SwizzleILi2ELi4ELi3EEENS4_18smem_ptr_flag_bitsILi16EEENSS_INS5_IJNSA_ILi8EEESG_EEENS5_IJSG_SB_EEEEEEEvNS4_8identityESZ_S19_vS1A_EENS_8epilogue10collective18CollectiveEpilogueINS1C_23Sm100TmaWarpSpecializedILi2ELi1ELi48ELb1ELb0EEEJSH_NS5_IJNSS_ISE_SB_EENSS_ISF_SB_EEEEESI_SJ_SI_SJ_NS1C_6fusion15FusionCallbacksIS1G_NS1K_17LinearCombinationISI_fSI_fLNS_15FloatRoundStyleE2EEESH_S1J_JEEENS4_5SM1004TMEM4LOAD26SM100_TMEM_LOAD_32dp32b16xESZ_NS10_INS11_ILi1ELi4ELi3EEES14_NSS_INS5_IJS15_NSA_ILi16EEEEEENS5_IJS1V_SB_EEEEEEENS4_39AutoVectorizingCopyWithAssumedAlignmentILi128EEENS4_14SM90_TMA_STOREES1Z_S21_S21_EEEvvEEEEvNT_6ParamsE,"ax",@progbits
	.align	128
.text._ZN7cutlass13device_kernelINS_4gemm6kernel13GemmUniversalIN4cute5tupleIJiiiiEEENS1_10collective13CollectiveMmaINS1_35MainloopSm100TmaUmmaWarpSpecializedILi18ELi2ELi4ENS5_IJNS4_1CILi1EEESB_SB_EEEEENS5_IJNSA_ILi128EEENSA_ILi48EEENSA_ILi32EEEEEENS_6half_tENS5_IJlSB_lEEESI_SJ_NS4_8TiledMMAINS4_8MMA_AtomIJNS4_20SM100_MMA_F16BF16_SSISI_SI_fLi128ELi48ELNS4_4UMMA5MajorE0ELSO_0ELNSN_7ScaleInE0ELSP_0EEEEEENS4_6LayoutISC_NS5_IJNSA_ILi0EEEST_ST_EEEEENS5_IJNS4_10UnderscoreESW_SW_EEEEENS4_13SM90_TMA_LOADENS4_14ComposedLayoutINS4_7SwizzleILi2ELi4ELi3EEENS4_18smem_ptr_flag_bitsILi16EEENSS_INS5_IJNSA_ILi8EEESG_EEENS5_IJSG_SB_EEEEEEEvNS4_8identityESZ_S19_vS1A_EENS_8epilogue10collective18CollectiveEpilogueINS1C_23Sm100TmaWarpSpecializedILi2ELi1ELi48ELb1ELb0EEEJSH_NS5_IJNSS_ISE_SB_EENSS_ISF_SB_EEEEESI_SJ_SI_SJ_NS1C_6fusion15FusionCallbacksIS1G_NS1K_17LinearCombinationISI_fSI_fLNS_15FloatRoundStyleE2EEESH_S1J_JEEENS4_5SM1004TMEM4LOAD26SM100_TMEM_LOAD_32dp32b16xESZ_NS10_INS11_ILi1ELi4ELi3EEES14_NSS_INS5_IJS15_NSA_ILi16EEEEEENS5_IJS1V_SB_EEEEEEENS4_39AutoVectorizingCopyWithAssumedAlignmentILi128EEENS4_14SM90_TMA_STOREES1Z_S21_S21_EEEvvEEEEvNT_6ParamsE:
        .type           _ZN7cutlass13device_kernelINS_4gemm6kernel13GemmUniversalIN4cute5tupleIJiiiiEEENS1_10collective13CollectiveMmaINS1_35MainloopSm100TmaUmmaWarpSpecializedILi18ELi2ELi4ENS5_IJNS4_1CILi1EEESB_SB_EEEEENS5_IJNSA_ILi128EEENSA_ILi48EEENSA_ILi32EEEEEENS_6half_tENS5_IJlSB_lEEESI_SJ_NS4_8TiledMMAINS4_8MMA_AtomIJNS4_20SM100_MMA_F16BF16_SSISI_SI_fLi128ELi48ELNS4_4UMMA5MajorE0ELSO_0ELNSN_7ScaleInE0ELSP_0EEEEEENS4_6LayoutISC_NS5_IJNSA_ILi0EEEST_ST_EEEEENS5_IJNS4_10UnderscoreESW_SW_EEEEENS4_13SM90_TMA_LOADENS4_14ComposedLayoutINS4_7SwizzleILi2ELi4ELi3EEENS4_18smem_ptr_flag_bitsILi16EEENSS_INS5_IJNSA_ILi8EEESG_EEENS5_IJSG_SB_EEEEEEEvNS4_8identityESZ_S19_vS1A_EENS_8epilogue10collective18CollectiveEpilogueINS1C_23Sm100TmaWarpSpecializedILi2ELi1ELi48ELb1ELb0EEEJSH_NS5_IJNSS_ISE_SB_EENSS_ISF_SB_EEEEESI_SJ_SI_SJ_NS1C_6fusion15FusionCallbacksIS1G_NS1K_17LinearCombinationISI_fSI_fLNS_15FloatRoundStyleE2EEESH_S1J_JEEENS4_5SM1004TMEM4LOAD26SM100_TMEM_LOAD_32dp32b16xESZ_NS10_INS11_ILi1ELi4ELi3EEES14_NSS_INS5_IJS15_NSA_ILi16EEEEEENS5_IJS1V_SB_EEEEEEENS4_39AutoVectorizingCopyWithAssumedAlignmentILi128EEENS4_14SM90_TMA_STOREES1Z_S21_S21_EEEvvEEEEvNT_6ParamsE,@function
        .size           _ZN7cutlass13device_kernelINS_4gemm6kernel13GemmUniversalIN4cute5tupleIJiiiiEEENS1_10collective13CollectiveMmaINS1_35MainloopSm100TmaUmmaWarpSpecializedILi18ELi2ELi4ENS5_IJNS4_1CILi1EEESB_SB_EEEEENS5_IJNSA_ILi128EEENSA_ILi48EEENSA_ILi32EEEEEENS_6half_tENS5_IJlSB_lEEESI_SJ_NS4_8TiledMMAINS4_8MMA_AtomIJNS4_20SM100_MMA_F16BF16_SSISI_SI_fLi128ELi48ELNS4_4UMMA5MajorE0ELSO_0ELNSN_7ScaleInE0ELSP_0EEEEEENS4_6LayoutISC_NS5_IJNSA_ILi0EEEST_ST_EEEEENS5_IJNS4_10UnderscoreESW_SW_EEEEENS4_13SM90_TMA_LOADENS4_14ComposedLayoutINS4_7SwizzleILi2ELi4ELi3EEENS4_18smem_ptr_flag_bitsILi16EEENSS_INS5_IJNSA_ILi8EEESG_EEENS5_IJSG_SB_EEEEEEEvNS4_8identityESZ_S19_vS1A_EENS_8epilogue10collective18CollectiveEpilogueINS1C_23Sm100TmaWarpSpecializedILi2ELi1ELi48ELb1ELb0EEEJSH_NS5_IJNSS_ISE_SB_EENSS_ISF_SB_EEEEESI_SJ_SI_SJ_NS1C_6fusion15FusionCallbacksIS1G_NS1K_17LinearCombinationISI_fSI_fLNS_15FloatRoundStyleE2EEESH_S1J_JEEENS4_5SM1004TMEM4LOAD26SM100_TMEM_LOAD_32dp32b16xESZ_NS10_INS11_ILi1ELi4ELi3EEES14_NSS_INS5_IJS15_NSA_ILi16EEEEEENS5_IJS1V_SB_EEEEEEENS4_39AutoVectorizingCopyWithAssumedAlignmentILi128EEENS4_14SM90_TMA_STOREES1Z_S21_S21_EEEvvEEEEvNT_6ParamsE,(.L_x_182 - _ZN7cutlass13device_kernelINS_4gemm6kernel13GemmUniversalIN4cute5tupleIJiiiiEEENS1_10collective13CollectiveMmaINS1_35MainloopSm100TmaUmmaWarpSpecializedILi18ELi2ELi4ENS5_IJNS4_1CILi1EEESB_SB_EEEEENS5_IJNSA_ILi128EEENSA_ILi48EEENSA_ILi32EEEEEENS_6half_tENS5_IJlSB_lEEESI_SJ_NS4_8TiledMMAINS4_8MMA_AtomIJNS4_20SM100_MMA_F16BF16_SSISI_SI_fLi128ELi48ELNS4_4UMMA5MajorE0ELSO_0ELNSN_7ScaleInE0ELSP_0EEEEEENS4_6LayoutISC_NS5_IJNSA_ILi0EEEST_ST_EEEEENS5_IJNS4_10UnderscoreESW_SW_EEEEENS4_13SM90_TMA_LOADENS4_14ComposedLayoutINS4_7SwizzleILi2ELi4ELi3EEENS4_18smem_ptr_flag_bitsILi16EEENSS_INS5_IJNSA_ILi8EEESG_EEENS5_IJSG_SB_EEEEEEEvNS4_8identityESZ_S19_vS1A_EENS_8epilogue10collective18CollectiveEpilogueINS1C_23Sm100TmaWarpSpecializedILi2ELi1ELi48ELb1ELb0EEEJSH_NS5_IJNSS_ISE_SB_EENSS_ISF_SB_EEEEESI_SJ_SI_SJ_NS1C_6fusion15FusionCallbacksIS1G_NS1K_17LinearCombinationISI_fSI_fLNS_15FloatRoundStyleE2EEESH_S1J_JEEENS4_5SM1004TMEM4LOAD26SM100_TMEM_LOAD_32dp32b16xESZ_NS10_INS11_ILi1ELi4ELi3EEES14_NSS_INS5_IJS15_NSA_ILi16EEEEEENS5_IJS1V_SB_EEEEEEENS4_39AutoVectorizingCopyWithAssumedAlignmentILi128EEENS4_14SM90_TMA_STOREES1Z_S21_S21_EEEvvEEEEvNT_6ParamsE)
        .other          _ZN7cutlass13device_kernelINS_4gemm6kernel13GemmUniversalIN4cute5tupleIJiiiiEEENS1_10collective13CollectiveMmaINS1_35MainloopSm100TmaUmmaWarpSpecializedILi18ELi2ELi4ENS5_IJNS4_1CILi1EEESB_SB_EEEEENS5_IJNSA_ILi128EEENSA_ILi48EEENSA_ILi32EEEEEENS_6half_tENS5_IJlSB_lEEESI_SJ_NS4_8TiledMMAINS4_8MMA_AtomIJNS4_20SM100_MMA_F16BF16_SSISI_SI_fLi128ELi48ELNS4_4UMMA5MajorE0ELSO_0ELNSN_7ScaleInE0ELSP_0EEEEEENS4_6LayoutISC_NS5_IJNSA_ILi0EEEST_ST_EEEEENS5_IJNS4_10UnderscoreESW_SW_EEEEENS4_13SM90_TMA_LOADENS4_14ComposedLayoutINS4_7SwizzleILi2ELi4ELi3EEENS4_18smem_ptr_flag_bitsILi16EEENSS_INS5_IJNSA_ILi8EEESG_EEENS5_IJSG_SB_EEEEEEEvNS4_8identityESZ_S19_vS1A_EENS_8epilogue10collective18CollectiveEpilogueINS1C_23Sm100TmaWarpSpecializedILi2ELi1ELi48ELb1ELb0EEEJSH_NS5_IJNSS_ISE_SB_EENSS_ISF_SB_EEEEESI_SJ_SI_SJ_NS1C_6fusion15FusionCallbacksIS1G_NS1K_17LinearCombinationISI_fSI_fLNS_15FloatRoundStyleE2EEESH_S1J_JEEENS4_5SM1004TMEM4LOAD26SM100_TMEM_LOAD_32dp32b16xESZ_NS10_INS11_ILi1ELi4ELi3EEES14_NSS_INS5_IJS15_NSA_ILi16EEEEEENS5_IJS1V_SB_EEEEEEENS4_39AutoVectorizingCopyWithAssumedAlignmentILi128EEENS4_14SM90_TMA_STOREES1Z_S21_S21_EEEvvEEEEvNT_6ParamsE,@"STO_CUDA_ENTRY STV_DEFAULT"
_ZN7cutlass13device_kernelINS_4gemm6kernel13GemmUniversalIN4cute5tupleIJiiiiEEENS1_10collective13CollectiveMmaINS1_35MainloopSm100TmaUmmaWarpSpecializedILi18ELi2ELi4ENS5_IJNS4_1CILi1EEESB_SB_EEEEENS5_IJNSA_ILi128EEENSA_ILi48EEENSA_ILi32EEEEEENS_6half_tENS5_IJlSB_lEEESI_SJ_NS4_8TiledMMAINS4_8MMA_AtomIJNS4_20SM100_MMA_F16BF16_SSISI_SI_fLi128ELi48ELNS4_4UMMA5MajorE0ELSO_0ELNSN_7ScaleInE0ELSP_0EEEEEENS4_6LayoutISC_NS5_IJNSA_ILi0EEEST_ST_EEEEENS5_IJNS4_10UnderscoreESW_SW_EEEEENS4_13SM90_TMA_LOADENS4_14ComposedLayoutINS4_7SwizzleILi2ELi4ELi3EEENS4_18smem_ptr_flag_bitsILi16EEENSS_INS5_IJNSA_ILi8EEESG_EEENS5_IJSG_SB_EEEEEEEvNS4_8identityESZ_S19_vS1A_EENS_8epilogue10collective18CollectiveEpilogueINS1C_23Sm100TmaWarpSpecializedILi2ELi1ELi48ELb1ELb0EEEJSH_NS5_IJNSS_ISE_SB_EENSS_ISF_SB_EEEEESI_SJ_SI_SJ_NS1C_6fusion15FusionCallbacksIS1G_NS1K_17LinearCombinationISI_fSI_fLNS_15FloatRoundStyleE2EEESH_S1J_JEEENS4_5SM1004TMEM4LOAD26SM100_TMEM_LOAD_32dp32b16xESZ_NS10_INS11_ILi1ELi4ELi3EEES14_NSS_INS5_IJS15_NSA_ILi16EEEEEENS5_IJS1V_SB_EEEEEEENS4_39AutoVectorizingCopyWithAssumedAlignmentILi128EEENS4_14SM90_TMA_STOREES1Z_S21_S21_EEEvvEEEEvNT_6ParamsE:
[----:B------:R-:W1:Y:S01]  /*0000*/  LDC R1, c[0x0][0x37c] ;  /* 0x0000df00ff017b82 */ /* 0x000e620000000800 */
[----:B------:R-:W2:Y:S01]  /*0010*/  S2R R138, SR_TID.X ;  /* 0x00000000008a7919 */ /* 0x000ea20000002100 */
[----:B------:R-:W3:Y:S01]  /*0020*/  LDCU.64 UR4, c[0x0][0x890] ;  /* 0x00011200ff0477ac */ /* 0x000ee20008000a00 */
[----:B------:R-:W-:Y:S02]  /*0030*/  PRMT R126, RZ, 0x7610, R126 ;  /* 0x00007610ff7e7816 */ /* 0x000fe4000000007e */
[----:B------:R-:W-:Y:S01]  /*0040*/  ELECT P5, URZ, PT ;  /* 0x0000000000ff782f */ /* 0x000fe200038a0000 */
[----:B------:R-:W4:Y:S01]  /*0050*/  LDCU.64 UR42, c[0x0][0x358] ;  /* 0x00006b00ff2a77ac */ /* 0x000f220008000a00 */
[----:B---3--:R-:W-:-:S04]  /*0060*/  UISETP.NE.U32.AND UP0, UPT, UR4, URZ, UPT ;  /* 0x000000ff0400728c */ /* 0x008fc8000bf05070 */
[----:B------:R-:W-:Y:S01]  /*0070*/  UISETP.NE.AND.EX UP0, UPT, UR5, URZ, UPT, UP0 ;  /* 0x000000ff0500728c */ /* 0x000fe2000bf05300 */
[----:B--2---:R-:W-:-:S05]  /*0080*/  SHF.R.U32.HI R131, RZ, 0x5, R138 ;  /* 0x00000005ff837819 */ /* 0x004fca000001168a */
[----:B------:R-:W2:Y:S02]  /*0090*/  SHFL.IDX PT, R0, R131, RZ, 0x1f ;  /* 0x00001fff83007589 */ /* 0x000ea400000e0000 */
[----:B--2---:R-:W-:Y:S01]  /*00a0*/  R2UR UR8, R0 ;  /* 0x00000000000872ca */ /* 0x004fe200000e0000 */
[----:B-1--4-:R-:W-:-:S14]  /*00b0*/  BRA.U UP0, `(.L_x_0) ;  /* 0x00000001002c7547 */ /* 0x012fdc000b800000 */
[----:B------:R-:W1:Y:S02]  /*00c0*/  LDCU.64 UR6, c[0x0][0x888] ;  /* 0x00011100ff0677ac */ /* 0x000e640008000a00 */
[----:B-1----:R-:W-:-:S04]  /*00d0*/  UISETP.NE.U32.AND UP0, UPT, UR6, URZ, UPT ;  /* 0x000000ff0600728c */ /* 0x002fc8000bf05070 */
[----:B------:R-:W-:-:S09]  /*00e0*/  UISETP.NE.AND.EX UP0, UPT, UR7, URZ, UPT, UP0 ;  /* 0x000000ff0700728c */ /* 0x000fd2000bf05300 */
[----:B------:R-:W-:Y:S05]  /*00f0*/  BRA.U !UP0, `(.L_x_1) ;  /* 0x0000000108107547 */ /* 0x000fea000b800000 */
[----:B------:R-:W1:Y:S02]  /*0100*/  LDC.64 R2, c[0x0][0x888] ;  /* 0x00022200ff027b82 */ /* 0x000e640000000a00 */
[----:B-1----:R1:W5:Y:S01]  /*0110*/  LDG.E R67, desc[UR42][R2.64] ;  /* 0x0000002a02437981 */ /* 0x002362000c1e1900 */
[----:B------:R-:W-:Y:S01]  /*0120*/  HFMA2 R126, -RZ, RZ, 0, 5.9604644775390625e-08 ;  /* 0x00000001ff7e7431 */ /* 0x000fe200000001ff */
[----:B------:R-:W-:Y:S05]  /*0130*/  BRA `(.L_x_0) ;  /* 0x00000000000c7947 */ /* 0x000fea0003800000 */
.L_x_1:
[----:B------:R-:W1:Y:S01]  /*0140*/  LDCU UR6, c[0x0][0x880] ;  /* 0x00011000ff0677ac */ /* 0x000e620008000800 */
[----:B------:R-:W-:Y:S01]  /*0150*/  HFMA2 R126, -RZ, RZ, 0, 5.9604644775390625e-08 ;  /* 0x00000001ff7e7431 */ /* 0x000fe200000001ff */
[----:B-1----:R-:W-:-:S07]  /*0160*/  MOV R67, UR6 ;  /* 0x0000000600437c02 */ /* 0x002fce0008000f00 */
.L_x_0:
[----:B------:R-:W2:Y:S02]  /*0170*/  LDCU.64 UR6, c[0x0][0x8b0] ;  /* 0x00011600ff0677ac */ /* 0x000ea40008000a00 */
[----:B--2---:R-:W-:-:S04]  /*0180*/  UISETP.NE.U32.AND UP0, UPT, UR6, URZ, UPT ;  /* 0x000000ff0600728c */ /* 0x004fc8000bf05070 */
[----:B------:R-:W-:-:S09]  /*0190*/  UISETP.NE.AND.EX UP0, UPT, UR7, URZ, UPT, UP0 ;  /* 0x000000ff0700728c */ /* 0x000fd2000bf05300 */
[----:B------:R-:W-:Y:S05]  /*01a0*/  BRA.U UP0, `(.L_x_2) ;  /* 0x0000000100247547 */ /* 0x000fea000b800000 */
[----:B------:R-:W2:Y:S02]  /*01b0*/  LDCU.64 UR6, c[0x0][0x8a8] ;  /* 0x00011500ff0677ac */ /* 0x000ea40008000a00 */
[----:B--2---:R-:W-:-:S04]  /*01c0*/  UISETP.NE.U32.AND UP0, UPT, UR6, URZ, UPT ;  /* 0x000000ff0600728c */ /* 0x004fc8000bf05070 */
[----:B------:R-:W-:-:S09]  /*01d0*/  UISETP.NE.AND.EX UP0, UPT, UR7, URZ, UPT, UP0 ;  /* 0x000000ff0700728c */ /* 0x000fd2000bf05300 */
[----:B------:R-:W-:Y:S05]  /*01e0*/  BRA.U !UP0, `(.L_x_3) ;  /* 0x00000001080c7547 */ /* 0x000fea000b800000 */
[----:B-1----:R-:W1:Y:S02]  /*01f0*/  LDC.64 R2, c[0x0][0x8a8] ;  /* 0x00022a00ff027b82 */ /* 0x002e640000000a00 */
[----:B-1----:R2:W5:Y:S01]  /*0200*/  LDG.E R65, desc[UR42][R2.64] ;  /* 0x0000002a02417981 */ /* 0x002562000c1e1900 */
[----:B------:R-:W-:Y:S05]  /*0210*/  BRA `(.L_x_2) ;  /* 0x0000000000087947 */ /* 0x000fea0003800000 */
.L_x_3:
[----:B------:R-:W2:Y:S02]  /*0220*/  LDCU UR6, c[0x0][0x8a0] ;  /* 0x00011400ff0677ac */ /* 0x000ea40008000800 */
[----:B--2---:R-:W-:Y:S02]  /*0230*/  MOV R65, UR6 ;  /* 0x0000000600417c02 */ /* 0x004fe40008000f00 */
.L_x_2:
[----:B------:R-:W-:Y:S01]  /*0240*/  IMAD.U32 R0, RZ, RZ, UR8 ;  /* 0x00000008ff007e24 */ /* 0x000fe2000f8e00ff */
[----:B------:R-:W-:Y:S04]  /*0250*/  BSSY.RECONVERGENT B0, `(.L_x_4) ;  /* 0x000000c000007945 */ /* 0x000fe80003800200 */
[C---:B------:R-:W-:Y:S02]  /*0260*/  ISETP.NE.OR P1, PT, R0.reuse, 0x1, !P5 ;  /* 0x000000010000780c */ /* 0x040fe40006f25670 */
[----:B------:R-:W-:-:S11]  /*0270*/  ISETP.NE.OR P0, PT, R0, 0x3, !P5 ;  /* 0x000000030000780c */ /* 0x000fd60006f05670 */
[----:B------:R-:W-:Y:S05]  /*0280*/  @P1 BRA `(.L_x_5) ;  /* 0x0000000000201947 */ /* 0x000fea0003800000 */
[----:B------:R-:W3:Y:S02]  /*0290*/  LDCU.64 UR6, c[0x0][0x348] ;  /* 0x00006900ff0677ac */ /* 0x000ee40008000a00 */
[----:B---3--:R-:W-:Y:S02]  /*02a0*/  UIADD3 UR10, UP1, UPT, UR6, 0x80, URZ ;  /* 0x00000080060a7890 */ /* 0x008fe4000ff3e0ff */
[----:B------:R-:W-:Y:S02]  /*02b0*/  UIADD3 UR6, UP0, UPT, UR6, 0x180, URZ ;  /* 0x0000018006067890 */ /* 0x000fe4000ff1e0ff */
[----:B------:R-:W-:Y:S02]  /*02c0*/  UIADD3.X UR11, UPT, UPT, URZ, UR7, URZ, UP1, !UPT ;  /* 0x00000007ff0b7290 */ /* 0x000fe40008ffe4ff */
[----:B------:R-:W-:-:S07]  /*02d0*/  UIADD3.X UR7, UPT, UPT, URZ, UR7, URZ, UP0, !UPT ;  /* 0x00000007ff077290 */ /* 0x000fce00087fe4ff */
[----:B------:R3:W-:Y:S02]  /*02e0*/  UTMACCTL.PF [UR10] ;  /* 0x000000000a0079b9 */ /* 0x0007e40008040000 */
[----:B------:R3:W-:Y:S02]  /*02f0*/  UTMACCTL.PF [UR6] ;  /* 0x00000000060079b9 */ /* 0x0007e40008040000 */
[----:B---3--:R-:W-:Y:S01]  /*0300*/  NOP ;  /* 0x0000000000007918 */ /* 0x008fe20000000000 */
.L_x_5:
[----:B------:R-:W-:Y:S05]  /*0310*/  BSYNC.RECONVERGENT B0 ;  /* 0x0000000000007941 */ /* 0x000fea0003800200 */
.L_x_4:
[----:B------:R-:W-:Y:S04]  /*0320*/  BSSY.RECONVERGENT B0, `(.L_x_6) ;  /* 0x000000a000007945 */ /* 0x000fe80003800200 */
        /* <DEDUP_REMOVED lines=9> */
.L_x_7:
[----:B------:R-:W-:Y:S05]  /*03c0*/  BSYNC.RECONVERGENT B0 ;  /* 0x0000000000007941 */ /* 0x000fea0003800200 */
.L_x_6:
[----:B------:R-:W3:Y:S01]  /*03d0*/  LDCU.64 UR6, c[0x0][0x888] ;  /* 0x00011100ff0677ac */ /* 0x000ee20008000a00 */
[----:B------:R-:W-:Y:S02]  /*03e0*/  UISETP.EQ.U32.AND UP1, UPT, UR4, URZ, UPT ;  /* 0x000000ff0400728c */ /* 0x000fe4000bf22070 */
[----:B------:R-:W-:Y:S02]  /*03f0*/  UPLOP3.LUT UP2, UPT, UPT, UPT, UPT, 0x80, 0x8 ;  /* 0x000000000008789c */ /* 0x000fe40003f4f070 */
[----:B---3--:R-:W-:-:S04]  /*0400*/  UISETP.NE.U32.AND UP0, UPT, UR6, URZ, UPT ;  /* 0x000000ff0600728c */ /* 0x008fc8000bf05070 */
[----:B------:R-:W-:-:S04]  /*0410*/  UISETP.NE.AND.EX UP0, UPT, UR7, URZ, UPT, UP0 ;  /* 0x000000ff0700728c */ /* 0x000fc8000bf05300 */
[----:B------:R-:W-:-:S04]  /*0420*/  UISETP.EQ.OR.EX UP3, UPT, UR5, URZ, !UP0, UP1 ;  /* 0x000000ff0500728c */ /* 0x000fc8000c762710 */
[----:B------:R-:W-:-:S05]  /*0430*/  UP2UR UR44, UPR, URZ, 0x8 ;  /* 0x00000008ff2c7883 */ /* 0x000fca0008000000 */
[----:B------:R-:W-:Y:S07]  /*0440*/  BRA.U !UP3, `(.L_x_8) ;  /* 0x000000010b207547 */ /* 0x000fee000b800000 */
[----:B------:R-:W-:Y:S01]  /*0450*/  UISETP.NE.U32.AND UP2, UPT, UR4, URZ, UPT ;  /* 0x000000ff0400728c */ /* 0x000fe2000bf45070 */
[----:B-----5:R-:W-:Y:S01]  /*0460*/  FSETP.NEU.AND P0, PT, R67, RZ, PT ;  /* 0x000000ff4300720b */ /* 0x020fe20003f0d000 */
[----:B------:R-:W-:Y:S02]  /*0470*/  USEL UR4, URZ, 0xffffffff, UP0 ;  /* 0xffffffffff047887 */ /* 0x000fe40008000000 */
[----:B------:R-:W-:-:S10]  /*0480*/  UISETP.NE.AND.EX UP2, UPT, UR5, URZ, UPT, UP2 ;  /* 0x000000ff0500728c */ /* 0x000fd4000bf45320 */
[----:B------:R-:W-:Y:S01]  /*0490*/  VOTEU.ANY UP1, P0 ;  /* 0x0000000000ff7886 */ /* 0x000fe20000020100 */
[----:B------:R-:W-:-:S04]  /*04a0*/  @!UP2 USEL UR4, URZ, 0xffffffff, UP1 ;  /* 0xffffffffff04a887 */ /* 0x000fc80008800000 */
[----:B------:R-:W-:-:S04]  /*04b0*/  ULOP3.LUT UR4, UR4, 0x1, URZ, 0xc0, !UPT ;  /* 0x0000000104047892 */ /* 0x000fc8000f8ec0ff */
[----:B------:R-:W-:-:S11]  /*04c0*/  UISETP.NE.U32.AND UP2, UPT, UR4, 0x1, UPT ;  /* 0x000000010400788c */ /* 0x000fd6000bf45070 */
.L_x_8:
[----:B-12---:R-:W1:Y:S01]  /*04d0*/  SHFL.IDX PT, R2, R131, RZ, 0x1f ;  /* 0x00001fff83027589 */ /* 0x006e6200000e0000 */
[----:B------:R-:W-:-:S04]  /*04e0*/  UISETP.NE.AND UP1, UPT, UR8, 0x2, UPT ;  /* 0x000000020800788c */ /* 0x000fc8000bf25270 */
[----:B------:R-:W-:Y:S01]  /*04f0*/  USEL UR7, URZ, 0x1, UP1 ;  /* 0x00000001ff077887 */ /* 0x000fe20008800000 */
[----:B-1----:R-:W-:-:S13]  /*0500*/  ISETP.NE.AND P0, PT, R2, RZ, PT ;  /* 0x000000ff0200720c */ /* 0x002fda0003f05270 */
[----:B------:R-:W-:Y:S05]  /*0510*/  @P0 BRA `(.L_x_9) ;  /* 0x0000000000c40947 */ /* 0x000fea0003800000 */
[----:B------:R-:W-:Y:S01]  /*0520*/  ELECT P0, URZ, PT ;  /* 0x0000000000ff782f */ /* 0x000fe20003800000 */
[----:B------:R-:W-:-:S12]  /*0530*/  BSSY.RECONVERGENT B0, `(.L_x_9) ;  /* 0x000002f000007945 */ /* 0x000fd80003800200 */
[----:B------:R-:W-:Y:S05]  /*0540*/  @!P0 BRA `(.L_x_10) ;  /* 0x0000000000b48947 */ /* 0x000fea0003800000 */
[----:B------:R-:W1:Y:S01]  /*0550*/  S2UR UR5, SR_CgaCtaId ;  /* 0x00000000000579c3 */ /* 0x000e620000008800 */
[----:B------:R-:W-:Y:S01]  /*0560*/  UMOV UR6, 0x400 ;  /* 0x0000040000067882 */ /* 0x000fe20000000000 */
[----:B------:R-:W-:Y:S02]  /*0570*/  UMOV UR4, 0x1 ;  /* 0x0000000100047882 */ /* 0x000fe40000000000 */
[----:B------:R-:W-:-:S04]  /*0580*/  UIADD3 UR10, UPT, UPT, -UR4, 0x100000, URZ ;  /* 0x00100000040a7890 */ /* 0x000fc8000fffe1ff */
[----:B------:R-:W-:Y:S02]  /*0590*/  USHF.L.U32 UR11, UR10, 0xb, URZ ;  /* 0x0000000b0a0b7899 */ /* 0x000fe400080006ff */
[----:B------:R-:W-:Y:S02]  /*05a0*/  USHF.L.U32 UR10, UR10, 0x1, URZ ;  /* 0x000000010a0a7899 */ /* 0x000fe400080006ff */
[----:B-1----:R-:W-:Y:S01]  /*05b0*/  ULEA UR5, UR5, UR6, 0x18 ;  /* 0x0000000605057291 */ /* 0x002fe2000f8ec0ff */
[----:B------:R-:W1:Y:S11]  /*05c0*/  FENCE.VIEW.ASYNC.S ;  /* 0x00000000000073c6 */ /* 0x000e760000000000 */
[----:B-1----:R1:W2:Y:S01]  /*05d0*/  SYNCS.EXCH.64 URZ, [UR5], UR10 ;  /* 0x0000000a05ff75b2 */ /* 0x0022a20008000100 */
[----:B------:R1:W3:Y:S01]  /*05e0*/  SYNCS.EXCH.64 URZ, [UR5+0x90], UR10 ;  /* 0x0000900a05ff75b2 */ /* 0x0002e20008000100 */
[----:B------:R1:W4:Y:S01]  /*05f0*/  SYNCS.EXCH.64 URZ, [UR5+0x8], UR10 ;  /* 0x0000080a05ff75b2 */ /* 0x0003220008000100 */
[----:B------:R1:W1:Y:S01]  /*0600*/  SYNCS.EXCH.64 URZ, [UR5+0x98], UR10 ;  /* 0x0000980a05ff75b2 */ /* 0x0002620008000100 */
        /* <DEDUP_REMOVED lines=32> */
[----:B--234-:R-:W-:Y:S01]  /*0810*/  NOP ;  /* 0x0000000000007918 */ /* 0x01cfe20000000000 */
.L_x_10:
[----:B-1----:R-:W-:Y:S05]  /*0820*/  BSYNC.RECONVERGENT B0 ;  /* 0x0000000000007941 */ /* 0x002fea0003800200 */
.L_x_9:
[----:B------:R-:W1:Y:S01]  /*0830*/  SHFL.IDX PT, R2, R131, RZ, 0x1f ;  /* 0x00001fff83027589 */ /* 0x000e6200000e0000 */
[----:B------:R-:W-:Y:S01]  /*0840*/  NOP ;  /* 0x0000000000007918 */ /* 0x000fe20000000000 */
[----:B-1----:R-:W-:-:S13]  /*0850*/  ISETP.NE.AND P0, PT, R2, 0x1, PT ;  /* 0x000000010200780c */ /* 0x002fda0003f05270 */
[----:B------:R-:W-:Y:S05]  /*0860*/  @P0 BRA `(.L_x_11) ;  /* 0x0000000000480947 */ /* 0x000fea0003800000 */
[----:B------:R-:W1:Y:S01]  /*0870*/  S2UR UR6, SR_CgaCtaId ;  /* 0x00000000000679c3 */ /* 0x000e620000008800 */
[----:B------:R-:W-:Y:S01]  /*0880*/  UMOV UR9, 0x400 ;  /* 0x0000040000097882 */ /* 0x000fe20000000000 */
[----:B------:R-:W-:Y:S01]  /*0890*/  UMOV UR5, 0x20 ;  /* 0x0000002000057882 */ /* 0x000fe20000000000 */
[----:B------:R-:W-:Y:S01]  /*08a0*/  UMOV UR4, 0x80 ;  /* 0x0000008000047882 */ /* 0x000fe20000000000 */
[----:B------:R-:W-:-:S04]  /*08b0*/  UIADD3 UR10, UPT, UPT, -UR5, 0x100000, URZ ;  /* 0x00100000050a7890 */ /* 0x000fc8000fffe1ff */
[----:B------:R-:W-:Y:S02]  /*08c0*/  USHF.L.U32 UR11, UR10, 0xb, URZ ;  /* 0x0000000b0a0b7899 */ /* 0x000fe400080006ff */
[----:B------:R-:W-:Y:S02]  /*08d0*/  USHF.L.U32 UR10, UR10, 0x1, URZ ;  /* 0x000000010a0a7899 */ /* 0x000fe400080006ff */
[----:B------:R-:W-:-:S04]  /*08e0*/  UIADD3 UR4, UPT, UPT, -UR4, 0x100000, URZ ;  /* 0x0010000004047890 */ /* 0x000fc8000fffe1ff */
[----:B------:R-:W-:Y:S02]  /*08f0*/  USHF.L.U32 UR5, UR4, 0xb, URZ ;  /* 0x0000000b04057899 */ /* 0x000fe400080006ff */
[----:B------:R-:W-:Y:S01]  /*0900*/  USHF.L.U32 UR4, UR4, 0x1, URZ ;  /* 0x0000000104047899 */ /* 0x000fe200080006ff */
[----:B------:R-:W-:Y:S01]  /*0910*/  ELECT P0, URZ, PT ;  /* 0x0000000000ff782f */ /* 0x000fe20003800000 */
[----:B-1----:R-:W-:Y:S01]  /*0920*/  ULEA UR6, UR6, UR9, 0x18 ;  /* 0x0000000906067291 */ /* 0x002fe2000f8ec0ff */
[----:B------:R-:W1:Y:S11]  /*0930*/  FENCE.VIEW.ASYNC.S ;  /* 0x00000000000073c6 */ /* 0x000e760000000000 */
[----:B-1----:R1:W2:Y:S01]  /*0940*/  SYNCS.EXCH.64 URZ, [UR6+0x120], UR10 ;  /* 0x0001200a06ff75b2 */ /* 0x0022a20008000100 */
[----:B------:R1:W3:Y:S01]  /*0950*/  SYNCS.EXCH.64 URZ, [UR6+0x130], UR4 ;  /* 0x0001300406ff75b2 */ /* 0x0002e20008000100 */
[----:B------:R1:W4:Y:S01]  /*0960*/  SYNCS.EXCH.64 URZ, [UR6+0x128], UR10 ;  /* 0x0001280a06ff75b2 */ /* 0x0003220008000100 */
[----:B------:R1:W1:Y:S01]  /*0970*/  SYNCS.EXCH.64 URZ, [UR6+0x138], UR4 ;  /* 0x0001380406ff75b2 */ /* 0x0002620008000100 */
[----:B------:R-:W-:Y:S01]  /*0980*/  NOP ;  /* 0x0000000000007918 */ /* 0x000fe20000000000 */
.L_x_11:
[----:B------:R-:W2:Y:S01]  /*0990*/  SHFL.IDX PT, R2, R131, RZ, 0x1f ;  /* 0x00001fff83027589 */ /* 0x000ea200000e0000 */
[----:B------:R-:W-:Y:S01]  /*09a0*/  NOP ;  /* 0x0000000000007918 */ /* 0x000fe20000000000 */
[----:B--2---:R-:W-:-:S13]  /*09b0*/  ISETP.NE.AND P0, PT, R2, 0x3, PT ;  /* 0x000000030200780c */ /* 0x004fda0003f05270 */
[----:B------:R-:W-:Y:S05]  /*09c0*/  @P0 BRA `(.L_x_12) ;  /* 0x0000000000300947 */ /* 0x000fea0003800000 */
[----:B-1----:R-:W1:Y:S01]  /*09d0*/  S2UR UR5, SR_CgaCtaId ;  /* 0x00000000000579c3 */ /* 0x002e620000008800 */
[----:B------:R-:W-:Y:S01]  /*09e0*/  UMOV UR6, 0x400 ;  /* 0x0000040000067882 */ /* 0x000fe20000000000 */
[----:B------:R-:W-:Y:S01]  /*09f0*/  UMOV UR4, 0x20 ;  /* 0x0000002000047882 */ /* 0x000fe20000000000 */
[----:B------:R-:W-:Y:S01]  /*0a00*/  ELECT P0, URZ, PT ;  /* 0x0000000000ff782f */ /* 0x000fe20003800000 */
[----:B------:R-:W-:-:S04]  /*0a10*/  UIADD3 UR10, UPT, UPT, -UR4, 0x100000, URZ ;  /* 0x00100000040a7890 */ /* 0x000fc8000fffe1ff */
[----:B------:R-:W-:Y:S02]  /*0a20*/  USHF.L.U32 UR11, UR10, 0xb, URZ ;  /* 0x0000000b0a0b7899 */ /* 0x000fe400080006ff */
[----:B------:R-:W-:Y:S02]  /*0a30*/  USHF.L.U32 UR10, UR10, 0x1, URZ ;  /* 0x000000010a0a7899 */ /* 0x000fe400080006ff */
[----:B-1----:R-:W-:Y:S01]  /*0a40*/  ULEA UR5, UR5, UR6, 0x18 ;  /* 0x0000000605057291 */ /* 0x002fe2000f8ec0ff */
[----:B------:R-:W1:Y:S11]  /*0a50*/  FENCE.VIEW.ASYNC.S ;  /* 0x00000000000073c6 */ /* 0x000e760000000000 */
[----:B-1----:R2:W1:Y:S01]  /*0a60*/  SYNCS.EXCH.64 URZ, [UR5+0x140], UR10 ;  /* 0x0001400a05ff75b2 */ /* 0x0024620008000100 */
[----:B------:R2:W1:Y:S02]  /*0a70*/  SYNCS.EXCH.64 URZ, [UR5+0x148], UR10 ;  /* 0x0001480a05ff75b2 */ /* 0x0004640008000100 */
[----:B--2---:R-:W-:Y:S01]  /*0a80*/  NOP ;  /* 0x0000000000007918 */ /* 0x004fe20000000000 */
.L_x_12:
[----:B------:R-:W2:Y:S01]  /*0a90*/  SHFL.IDX PT, R2, R131, RZ, 0x1f ;  /* 0x00001fff83027589 */ /* 0x000ea200000e0000 */
[----:B------:R-:W-:Y:S01]  /*0aa0*/  NOP ;  /* 0x0000000000007918 */ /* 0x000fe20000000000 */
[----:B--2---:R-:W-:-:S13]  /*0ab0*/  ISETP.NE.AND P0, PT, R2, 0x4, PT ;  /* 0x000000040200780c */ /* 0x004fda0003f05270 */
[----:B------:R-:W-:Y:S05]  /*0ac0*/  @P0 BRA `(.L_x_13) ;  /* 0x00000000004c0947 */ /* 0x000fea0003800000 */
[----:B-1----:R-:W1:Y:S01]  /*0ad0*/  S2UR UR5, SR_CgaCtaId ;  /* 0x00000000000579c3 */ /* 0x002e620000008800 */
[----:B------:R-:W-:Y:S01]  /*0ae0*/  UMOV UR9, 0x100 ;  /* 0x0000010000097882 */ /* 0x000fe20000000000 */
[----:B------:R-:W-:Y:S01]  /*0af0*/  UMOV UR6, 0x400 ;  /* 0x0000040000067882 */ /* 0x000fe20000000000 */
[----:B------:R-:W-:Y:S01]  /*0b00*/  USEL UR9, UR9, 0xe0, UP2 ;  /* 0x000000e009097887 */ /* 0x000fe20009000000 */
[----:B------:R-:W-:Y:S01]  /*0b10*/  UMOV UR4, 0x1 ;  /* 0x0000000100047882 */ /* 0x000fe20000000000 */
[----:B------:R-:W-:Y:S01]  /*0b20*/  ELECT P0, URZ, PT ;  /* 0x0000000000ff782f */ /* 0x000fe20003800000 */
[----:B------:R-:W-:-:S04]  /*0b30*/  UIADD3 UR10, UPT, UPT, -UR4, 0x100000, URZ ;  /* 0x00100000040a7890 */ /* 0x000fc8000fffe1ff */
[----:B------:R-:W-:Y:S02]  /*0b40*/  USHF.L.U32 UR11, UR10, 0xb, URZ ;  /* 0x0000000b0a0b7899 */ /* 0x000fe400080006ff */
[----:B------:R-:W-:Y:S02]  /*0b50*/  USHF.L.U32 UR10, UR10, 0x1, URZ ;  /* 0x000000010a0a7899 */ /* 0x000fe400080006ff */
[----:B------:R-:W-:-:S04]  /*0b60*/  UIADD3 UR12, UPT, UPT, -UR9, 0x100000, URZ ;  /* 0x00100000090c7890 */ /* 0x000fc8000fffe1ff */
[----:B------:R-:W-:Y:S02]  /*0b70*/  USHF.L.U32 UR13, UR12, 0xb, URZ ;  /* 0x0000000b0c0d7899 */ /* 0x000fe400080006ff */
[----:B------:R-:W-:Y:S02]  /*0b80*/  USHF.L.U32 UR12, UR12, 0x1, URZ ;  /* 0x000000010c0c7899 */ /* 0x000fe400080006ff */
[----:B-1----:R-:W-:Y:S01]  /*0b90*/  ULEA UR5, UR5, UR6, 0x18 ;  /* 0x0000000605057291 */ /* 0x002fe2000f8ec0ff */
[----:B------:R-:W1:Y:S11]  /*0ba0*/  FENCE.VIEW.ASYNC.S ;  /* 0x00000000000073c6 */ /* 0x000e760000000000 */
[----:B-1----:R2:W1:Y:S01]  /*0bb0*/  SYNCS.EXCH.64 URZ, [UR5+0x150], UR10 ;  /* 0x0001500a05ff75b2 */ /* 0x0024620008000100 */
[----:B------:R2:W1:Y:S01]  /*0bc0*/  SYNCS.EXCH.64 URZ, [UR5+0x160], UR12 ;  /* 0x0001600c05ff75b2 */ /* 0x0004620008000100 */
[----:B------:R2:W1:Y:S01]  /*0bd0*/  SYNCS.EXCH.64 URZ, [UR5+0x158], UR10 ;  /* 0x0001580a05ff75b2 */ /* 0x0004620008000100 */
[----:B------:R2:W1:Y:S02]  /*0be0*/  SYNCS.EXCH.64 URZ, [UR5+0x168], UR12 ;  /* 0x0001680c05ff75b2 */ /* 0x0004640008000100 */
[----:B--2---:R-:W-:Y:S01]  /*0bf0*/  NOP ;  /* 0x0000000000007918 */ /* 0x004fe20000000000 */
.L_x_13:
[----:B------:R-:W2:Y:S01]  /*0c00*/  SHFL.IDX PT, R2, R131, RZ, 0x1f ;  /* 0x00001fff83027589 */ /* 0x000ea200000e0000 */
[----:B------:R-:W-:Y:S01]  /*0c10*/  NOP ;  /* 0x0000000000007918 */ /* 0x000fe20000000000 */
[----:B--2---:R-:W-:-:S13]  /*0c20*/  ISETP.NE.AND P0, PT, R2, 0x5, PT ;  /* 0x000000050200780c */ /* 0x004fda0003f05270 */
[----:B------:R-:W-:Y:S05]  /*0c30*/  @P0 BRA `(.L_x_14) ;  /* 0x0000000000580947 */ /* 0x000fea0003800000 */
[----:B-1----:R-:W1:Y:S01]  /*0c40*/  S2UR UR6, SR_CgaCtaId ;  /* 0x00000000000679c3 */ /* 0x002e620000008800 */
        /* <DEDUP_REMOVED lines=12> */
[----:B-1----:R2:W1:Y:S01]  /*0d10*/  SYNCS.EXCH.64 URZ, [UR6+0x170], UR10 ;  /* 0x0001700a06ff75b2 */ /* 0x0024620008000100 */
[----:B------:R2:W1:Y:S01]  /*0d20*/  SYNCS.EXCH.64 URZ, [UR6+0x190], UR4 ;  /* 0x0001900406ff75b2 */ /* 0x0004620008000100 */
[----:B------:R2:W1:Y:S01]  /*0d30*/  SYNCS.EXCH.64 URZ, [UR6+0x178], UR10 ;  /* 0x0001780a06ff75b2 */ /* 0x0004620008000100 */
[----:B------:R2:W1:Y:S01]  /*0d40*/  SYNCS.EXCH.64 URZ, [UR6+0x198], UR4 ;  /* 0x0001980406ff75b2 */ /* 0x0004620008000100 */
[----:B------:R2:W1:Y:S01]  /*0d50*/  SYNCS.EXCH.64 URZ, [UR6+0x180], UR10 ;  /* 0x0001800a06ff75b2 */ /* 0x0004620008000100 */
[----:B------:R2:W1:Y:S01]  /*0d60*/  SYNCS.EXCH.64 URZ, [UR6+0x1a0], UR4 ;  /* 0x0001a00406ff75b2 */ /* 0x0004620008000100 */
[----:B------:R2:W1:Y:S01]  /*0d70*/  SYNCS.EXCH.64 URZ, [UR6+0x188], UR10 ;  /* 0x0001880a06ff75b2 */ /* 0x0004620008000100 */
[----:B------:R2:W1:Y:S02]  /*0d80*/  SYNCS.EXCH.64 URZ, [UR6+0x1a8], UR4 ;  /* 0x0001a80406ff75b2 */ /* 0x0004640008000100 */
[----:B--2---:R-:W-:Y:S01]  /*0d90*/  NOP ;  /* 0x0000000000007918 */ /* 0x004fe20000000000 */
.L_x_14:
        /* <DEDUP_REMOVED lines=18> */
.L_x_15:
[----:B-1----:R-:W1:Y:S01]  /*0ec0*/  S2UR UR5, SR_CTAID.X ;  /* 0x00000000000579c3 */ /* 0x002e620000002500 */
[----:B------:R-:W-:-:S05]  /*0ed0*/  CS2R.32 R125, SR_CgaSize ;  /* 0x00000000007d7805 */ /* 0x000fca0000008a00 */
[----:B------:R-:W-:-:S05]  /*0ee0*/  IMAD R125, R125, -0xa0, RZ ;  /* 0xffffff607d7d7824 */ /* 0x000fca00078e02ff */
[----:B------:R-:W-:-:S14]  /*0ef0*/  R2UR UR9, R125 ;  /* 0x000000007d0972ca */ /* 0x000fdc00000e0000 */
[----:B------:R-:W2:Y:S01]  /*0f00*/  LDCU UR9, c[0x0][UR9+0x2b0] ;  /* 0x00005600090977ac */ /* 0x000ea20008000800 */
[----:B------:R-:W-:Y:S01]  /*0f10*/  NOP ;  /* 0x0000000000007918 */ /* 0x000fe20000000000 */
[----:B------:R-:W-:-:S05]  /*0f20*/  CS2R.32 R125, SR_CgaSize ;  /* 0x00000000007d7805 */ /* 0x000fca0000008a00 */
[----:B------:R-:W-:-:S05]  /*0f30*/  IMAD R125, R125, -0xa0, RZ ;  /* 0xffffff607d7d7824 */ /* 0x000fca00078e02ff */
[----:B------:R-:W-:-:S14]  /*0f40*/  R2UR UR6, R125 ;  /* 0x000000007d0672ca */ /* 0x000fdc00000e0000 */
[----:B------:R-:W3:Y:S01]  /*0f50*/  LDCU UR6, c[0x0][UR6+0x2b4] ;  /* 0x00005680060677ac */ /* 0x000ee20008000800 */
[----:B------:R-:W4:Y:S08]  /*0f60*/  S2UR UR4, SR_CTAID.Y ;  /* 0x00000000000479c3 */ /* 0x000f300000002600 */
[----:B------:R-:W3:Y:S01]  /*0f70*/  LDC R10, c[0x0][0xb24] ;  /* 0x0002c900ff0a7b82 */ /* 0x000ee20000000800 */
[----:B-1----:R-:W-:-:S02]  /*0f80*/  I2FP.F32.U32 R123, UR5 ;  /* 0x00000005007b7c45 */ /* 0x002fc40008201000 */
[----:B------:R-:W-:-:S05]  /*0f90*/  CS2R.32 R3, SR_CgaSize ;  /* 0x0000000000037805 */ /* 0x000fca0000008a00 */
[----:B------:R-:W-:-:S06]  /*0fa0*/  IMAD R3, R3, -0xa0, RZ ;  /* 0xffffff6003037824 */ /* 0x000fcc00078e02ff */
[----:B------:R-:W1:Y:S01]  /*0fb0*/  LDC R3, c[0x0][R3+0x2a0] ;  /* 0x0000a80003037b82 */ /* 0x000e620000000800 */
[----:B------:R-:W-:Y:S01]  /*0fc0*/  MOV R125, UR5 ;  /* 0x00000005007d7c02 */ /* 0x000fe20008000f00 */
[----:B--2---:R-:W-:Y:S01]  /*0fd0*/  FMUL R123, R123, UR9 ;  /* 0x000000097b7b7c20 */ /* 0x004fe20008400000 */
[----:B----4-:R-:W-:Y:S02]  /*0fe0*/  I2FP.F32.U32 R122, UR4 ;  /* 0x00000004007a7c45 */ /* 0x010fe40008201000 */
[----:B------:R-:W-:-:S05]  /*0ff0*/  CS2R.32 R2, SR_CgaSize ;  /* 0x0000000000027805 */ /* 0x000fca0000008a00 */
[----:B------:R-:W-:-:S06]  /*1000*/  IMAD R2, R2, -0xa0, RZ ;  /* 0xffffff6002027824 */ /* 0x000fcc00078e02ff */
[----:B------:R-:W2:Y:S01]  /*1010*/  LDC R2, c[0x0][R2+0x2a4] ;  /* 0x0000a90002027b82 */ /* 0x000ea20000000800 */
[----:B------:R-:W-:Y:S01]  /*1020*/  MOV R124, UR4 ;  /* 0x00000004007c7c02 */ /* 0x000fe20008000f00 */
[----:B------:R-:W4:Y:S01]  /*1030*/  F2I.U32.TRUNC.NTZ R123, R123 ;  /* 0x0000007b007b7305 */ /* 0x000f22000020f000 */
[----:B---3--:R-:W-:-:S05]  /*1040*/  FMUL R122, R122, UR6 ;  /* 0x000000067a7a7c20 */ /* 0x008fca0008400000 */
[----:B------:R-:W-:Y:S01]  /*1050*/  BAR.SYNC.DEFER_BLOCKING 0x0 ;  /* 0x0000000000007b1d */ /* 0x000fe20000010000 */
[----:B------:R-:W-:-:S05]  /*1060*/  ISETP.GE.AND P0, PT, R10, 0x1, PT ;  /* 0x000000010a00780c */ /* 0x000fca0003f06270 */
[----:B------:R-:W3:Y:S02]  /*1070*/  F2I.U32.TRUNC.NTZ R122, R122 ;  /* 0x0000007a007a7305 */ /* 0x000ee4000020f000 */
[----:B------:R-:W2:Y:S01]  /*1080*/  S2UR UR36, SR_CTAID.Z ;  /* 0x00000000002479c3 */ /* 0x000ea20000002700 */
[----:B----4-:R-:W-:-:S05]  /*1090*/  IADD3 R123, PT, PT, -R123, RZ, RZ ;  /* 0x000000ff7b7b7210 */ /* 0x010fca0007ffe1ff */
[----:B-1----:R-:W-:Y:S01]  /*10a0*/  IMAD R123, R3, R123, UR5 ;  /* 0x00000005037b7e24 */ /* 0x002fe2000f8e027b */
[----:B---3--:R-:W-:-:S05]  /*10b0*/  IADD3 R122, PT, PT, -R122, RZ, RZ ;  /* 0x000000ff7a7a7210 */ /* 0x008fca0007ffe1ff */
[----:B--2---:R-:W-:Y:S01]  /*10c0*/  IMAD R122, R2, R122, UR4 ;  /* 0x00000004027a7e24 */ /* 0x004fe2000f8e027a */
[----:B------:R-:W-:Y:S06]  /*10d0*/  @!P0 BRA `(.L_x_16) ;  /* 0x0000000000b88947 */ /* 0x000fec0003800000 */
[----:B------:R-:W1:Y:S01]  /*10e0*/  LDC.64 R4, c[0x0][0xb18] ;  /* 0x0002c600ff047b82 */ /* 0x000e620000000a00 */
[----:B------:R-:W-:-:S07]  /*10f0*/  ISETP.NE.AND P0, PT, R10, 0x1, PT ;  /* 0x000000010a00780c */ /* 0x000fce0003f05270 */
[----:B------:R-:W2:Y:S08]  /*1100*/  LDC R9, c[0x0][0xb0c] ;  /* 0x0002c300ff097b82 */ /* 0x000eb00000000800 */
[----:B------:R-:W3:Y:S08]  /*1110*/  LDC R12, c[0x0][0x370] ;  /* 0x0000dc00ff0c7b82 */ /* 0x000ef00000000800 */
[----:B------:R-:W4:Y:S01]  /*1120*/  LDC R11, c[0x0][0x374] ;  /* 0x0000dd00ff0b7b82 */ /* 0x000f220000000800 */
[----:B-1----:R-:W-:-:S07]  /*1130*/  ISETP.NE.AND P1, PT, R4, 0x1, PT ;  /* 0x000000010400780c */ /* 0x002fce0003f25270 */
[----:B------:R-:W3:Y:S01]  /*1140*/  LDC.64 R6, c[0x0][0xb10] ;  /* 0x0002c400ff067b82 */ /* 0x000ee20000000a00 */
[----:B--2---:R-:W-:-:S07]  /*1150*/  ISETP.NE.AND P2, PT, R9, 0x1, PT ;  /* 0x000000010900780c */ /* 0x004fce0003f45270 */
[----:B------:R-:W1:Y:S08]  /*1160*/  LDC R8, c[0x0][0xb20] ;  /* 0x0002c800ff087b82 */ /* 0x000e700000000800 */
[----:B------:R-:W2:Y:S01]  /*1170*/  LDC.64 R2, c[0x0][0xb28] ;  /* 0x0002ca00ff027b82 */ /* 0x000ea20000000a00 */
[----:B----4-:R-:W-:-:S04]  /*1180*/  IMAD.HI.U32 R13, R11, R5, RZ ;  /* 0x000000050b0d7227 */ /* 0x010fc800078e00ff */
[----:B------:R-:W-:-:S04]  /*1190*/  IMAD.HI.U32 R5, R124, R5, RZ ;  /* 0x000000057c057227 */ /* 0x000fc800078e00ff */
[----:B---3--:R-:W-:-:S05]  /*11a0*/  IMAD.HI.U32 R14, R12, R6, RZ ;  /* 0x000000060c0e7227 */ /* 0x008fca00078e00ff */
[-C--:B------:R-:W-:Y:S01]  /*11b0*/  @P2 SHF.R.U32.HI R12, RZ, R7.reuse, R14 ;  /* 0x00000007ff0c2219 */ /* 0x080fe2000001160e */
[----:B------:R-:W-:Y:S01]  /*11c0*/  IMAD.HI.U32 R14, R125, R6, RZ ;  /* 0x000000067d0e7227 */ /* 0x000fe200078e00ff */
[-C--:B-1----:R-:W-:Y:S02]  /*11d0*/  @P1 SHF.R.U32.HI R11, RZ, R8.reuse, R13 ;  /* 0x00000008ff0b1219 */ /* 0x082fe4000001160d */
[----:B------:R-:W-:Y:S02]  /*11e0*/  SHF.R.U32.HI R5, RZ, R8, R5 ;  /* 0x00000008ff057219 */ /* 0x000fe40000011605 */
[----:B------:R-:W-:Y:S02]  /*11f0*/  SHF.R.U32.HI R14, RZ, R7, R14 ;  /* 0x00000007ff0e7219 */ /* 0x000fe4000001160e */
[----:B------:R-:W-:Y:S01]  /*1200*/  SEL R5, R124, R5, !P1 ;  /* 0x000000057c057207 */ /* 0x000fe20004800000 */
[----:B--2---:R-:W-:Y:S01]  /*1210*/  IMAD.HI.U32 R13, R11, R2, RZ ;  /* 0x000000020b0d7227 */ /* 0x004fe200078e00ff */
[----:B------:R-:W-:-:S03]  /*1220*/  SEL R14, R125, R14, !P2 ;  /* 0x0000000e7d0e7207 */ /* 0x000fc60005000000 */
[----:B------:R-:W-:Y:S01]  /*1230*/  IMAD.HI.U32 R6, R12, R2, RZ ;  /* 0x000000020c067227 */ /* 0x000fe200078e00ff */
[----:B------:R-:W-:-:S04]  /*1240*/  @P0 SHF.R.U32.HI R11, RZ, R3, R13 ;  /* 0x00000003ff0b0219 */ /* 0x000fc8000001160d */
[----:B------:R-:W-:Y:S01]  /*1250*/  @P0 SHF.R.U32.HI R12, RZ, R3, R6 ;  /* 0x00000003ff0c0219 */ /* 0x000fe20000011606 */
[----:B------:R-:W-:-:S04]  /*1260*/  IMAD R11, R11, R10, RZ ;  /* 0x0000000a0b0b7224 */ /* 0x000fc800078e02ff */
[----:B------:R-:W-:Y:S01]  /*1270*/  IMAD R6, R12, R10, RZ ;  /* 0x0000000a0c067224 */ /* 0x000fe200078e02ff */
[----:B------:R-:W-:-:S04]  /*1280*/  ISETP.GE.AND P1, PT, R5, R11, PT ;  /* 0x0000000b0500720c */ /* 0x000fc80003f26270 */
[----:B------:R-:W-:Y:S01]  /*1290*/  ISETP.GE.OR P1, PT, R14, R6, P1 ;  /* 0x000000060e00720c */ /* 0x000fe20000f26670 */
[----:B------:R-:W-:-:S05]  /*12a0*/  IMAD.HI.U32 R6, R5, R2, RZ ;  /* 0x0000000205067227 */ /* 0x000fca00078e00ff */
[----:B------:R-:W-:-:S04]  /*12b0*/  SHF.R.U32.HI R6, RZ, R3, R6 ;  /* 0x00000003ff067219 */ /* 0x000fc80000011606 */
[----:B------:R-:W-:-:S03]  /*12c0*/  SEL R6, R5, R6, !P0 ;  /* 0x0000000605067207 */ /* 0x000fc60004000000 */
[----:B------:R-:W-:Y:S01]  /*12d0*/  @!P1 IMAD.HI.U32 R7, R14, R2, RZ ;  /* 0x000000020e079227 */ /* 0x000fe200078e00ff */
[----:B------:R-:W-:-:S04]  /*12e0*/  IADD3 R2, PT, PT, -R6, RZ, RZ ;  /* 0x000000ff06027210 */ /* 0x000fc80007ffe1ff */
[----:B------:R-:W-:Y:S01]  /*12f0*/  @!P1 SHF.R.U32.HI R3, RZ, R3, R7 ;  /* 0x00000003ff039219 */ /* 0x000fe20000011607 */
[----:B------:R-:W-:Y:S01]  /*1300*/  IMAD R2, R10, R2, R5 ;  /* 0x000000020a027224 */ /* 0x000fe200078e0205 */
[----:B------:R-:W-:Y:S02]  /*1310*/  IADD3 R7, PT, PT, -R5, RZ, RZ ;  /* 0x000000ff05077210 */ /* 0x000fe40007ffe1ff */
[----:B------:R-:W-:-:S03]  /*1320*/  @!P1 SEL R3, R14, R3, !P0 ;  /* 0x000000030e039207 */ /* 0x000fc60004000000 */
[----:B------:R-:W-:Y:S02]  /*1330*/  IMAD R7, R4, R7, R124 ;  /* 0x0000000704077224 */ /* 0x000fe400078e027c */
[--C-:B------:R-:W-:Y:S02]  /*1340*/  @!P1 IMAD.IADD R6, R6, 0x1, -R3.reuse ;  /* 0x0000000106069824 */ /* 0x100fe400078e0a03 */
[----:B------:R-:W-:Y:S01]  /*1350*/  @!P1 IMAD R3, R2, R12, R3 ;  /* 0x0000000c02039224 */ /* 0x000fe200078e0203 */
[----:B------:R-:W-:Y:S01]  /*1360*/  IADD3 R2, PT, PT, -R14, RZ, RZ ;  /* 0x000000ff0e027210 */ /* 0x000fe20007ffe1ff */
[----:B------:R-:W-:Y:S02]  /*1370*/  @!P1 IMAD R5, R6, R10, R14 ;  /* 0x0000000a06059224 */ /* 0x000fe400078e020e */
[----:B------:R-:W-:Y:S02]  /*1380*/  @!P1 IMAD.MOV.U32 R14, RZ, RZ, R3 ;  /* 0x000000ffff0e9224 */ /* 0x000fe400078e0003 */
[----:B------:R-:W-:-:S02]  /*1390*/  IMAD R2, R9, R2, R125 ;  /* 0x0000000209027224 */ /* 0x000fc400078e027d */
[----:B------:R-:W-:Y:S02]  /*13a0*/  IMAD R124, R5, R4, R7 ;  /* 0x00000004057c7224 */ /* 0x000fe400078e0207 */
[----:B------:R-:W-:Y:S02]  /*13b0*/  IMAD R125, R14, R9, R2 ;  /* 0x000000090e7d7224 */ /* 0x000fe400078e0202 */
.L_x_16:
[----:B------:R-:W1:Y:S01]  /*13c0*/  LDCU UR4, c[0x0][0xb30] ;  /* 0x00016600ff0477ac */ /* 0x000e620008000800 */
[----:B------:R-:W2:Y:S08]  /*13d0*/  S2UR UR38, SR_CgaCtaId ;  /* 0x00000000002679c3 */ /* 0x000eb00000008800 */
[----:B------:R-:W3:Y:S01]  /*13e0*/  LDC R60, c[0x0][0xb24] ;  /* 0x0002c900ff3c7b82 */ /* 0x000ee20000000800 */
[----:B-1----:R-:W-:-:S09]  /*13f0*/  UISETP.NE.AND UP1, UPT, UR4, 0x1, UPT ;  /* 0x000000010400788c */ /* 0x002fd2000bf25270 */
[----:B--2---:R-:W-:Y:S05]  /*1400*/  BRA.U UP1, `(.L_x_17) ;  /* 0x0000000101407547 */ /* 0x004fea000b800000 */
[----:B------:R-:W1:Y:S08]  /*1410*/  LDC.64 R4, c[0x0][0xb10] ;  /* 0x0002c400ff047b82 */ /* 0x000e700000000a00 */
[----:B------:R-:W2:Y:S08]  /*1420*/  LDC.64 R2, c[0x0][0xb18] ;  /* 0x0002c600ff027b82 */ /* 0x000eb00000000a00 */
[----:B------:R-:W4:Y:S08]  /*1430*/  LDC R6, c[0x0][0xb20] ;  /* 0x0002c800ff067b82 */ /* 0x000f300000000800 */
[----:B------:R-:W3:Y:S01]  /*1440*/  LDC R7, c[0x0][0xb0c] ;  /* 0x0002c300ff077b82 */ /* 0x000ee20000000800 */
[----:B-1----:R-:W-:-:S05]  /*1450*/  IMAD.HI.U32 R4, R125, R4, RZ ;  /* 0x000000047d047227 */ /* 0x002fca00078e00ff */
[----:B------:R-:W-:Y:S01]  /*1460*/  SHF.R.U32.HI R4, RZ, R5, R4 ;  /* 0x00000005ff047219 */ /* 0x000fe20000011604 */
[----:B--2---:R-:W-:Y:S01]  /*1470*/  IMAD.HI.U32 R3, R124, R3, RZ ;  /* 0x000000037c037227 */ /* 0x004fe200078e00ff */
[----:B------:R-:W-:-:S04]  /*1480*/  ISETP.NE.AND P0, PT, R2, 0x1, PT ;  /* 0x000000010200780c */ /* 0x000fc80003f05270 */
[----:B----4-:R-:W-:-:S04]  /*1490*/  SHF.R.U32.HI R3, RZ, R6, R3 ;  /* 0x00000006ff037219 */ /* 0x010fc80000011603 */
[----:B------:R-:W-:Y:S02]  /*14a0*/  SEL R3, R124, R3, !P0 ;  /* 0x000000037c037207 */ /* 0x000fe40004000000 */
[----:B---3--:R-:W-:-:S04]  /*14b0*/  ISETP.NE.AND P1, PT, R7, 0x1, PT ;  /* 0x000000010700780c */ /* 0x008fc80003f25270 */
[----:B------:R-:W-:-:S05]  /*14c0*/  SEL R4, R125, R4, !P1 ;  /* 0x000000047d047207 */ /* 0x000fca0004800000 */
[----:B------:R-:W-:Y:S02]  /*14d0*/  IMAD.IADD R5, R3, 0x1, -R4 ;  /* 0x0000000103057824 */ /* 0x000fe400078e0a04 */
[----:B------:R-:W-:Y:S02]  /*14e0*/  IMAD.IADD R3, R4, 0x1, -R3 ;  /* 0x0000000104037824 */ /* 0x000fe400078e0a03 */
[----:B------:R-:W-:Y:S02]  /*14f0*/  IMAD R125, R5, R7, R125 ;  /* 0x00000007057d7224 */ /* 0x000fe400078e027d */
[----:B------:R-:W-:-:S07]  /*1500*/  IMAD R124, R3, R2, R124 ;  /* 0x00000002037c7224 */ /* 0x000fce00078e027c */
.L_x_17:
[----:B------:R-:W-:Y:S01]  /*1510*/  BAR.SYNC.DEFER_BLOCKING 0x0 ;  /* 0x0000000000007b1d */ /* 0x000fe20000010000 */
[----:B------:R-:W-:Y:S01]  /*1520*/  UISETP.NE.AND UP1, UPT, UR8, 0x2, UPT ;  /* 0x000000020800788c */ /* 0x000fe2000bf25270 */
[----:B------:R-:W-:Y:S02]  /*1530*/  ISETP.NE.OR P5, PT, R0, 0x2, !P5 ;  /* 0x000000020000780c */ /* 0x000fe40006fa5670 */
[----:B------:R-:W-:-:S06]  /*1540*/  LOP3.LUT R2, R138, 0x1f, RZ, 0xc0, !PT ;  /* 0x0000001f8a027812 */ /* 0x000fcc00078ec0ff */
[----:B------:R-:W-:Y:S05]  /*1550*/  BRA.U UP1, `(.L_x_18) ;  /* 0x0000001901547547 */ /* 0x000fea000b800000 */
[----:B------:R-:W1:Y:S01]  /*1560*/  LDCU UR15, c[0x0][0x38c] ;  /* 0x00007180ff0f77ac */ /* 0x000e620008000800 */
[----:B------:R-:W2:Y:S01]  /*1570*/  LDC R8, c[0x0][0x370] ;  /* 0x0000dc00ff087b82 */ /* 0x000ea20000000800 */
[----:B------:R-:W-:Y:S01]  /*1580*/  PLOP3.LUT P1, PT, PT, PT, UP2, 0x80, 0x8 ;  /* 0x000000000008781c */ /* 0x000fe20003f2f028 */
[----:B------:R-:W-:Y:S01]  /*1590*/  IMAD.MOV.U32 R15, RZ, RZ, 0x1 ;  /* 0x00000001ff0f7424 */ /* 0x000fe200078e00ff */
[----:B------:R-:W-:Y:S01]  /*15a0*/  ISETP.EQ.OR P4, PT, R2, RZ, P5 ;  /* 0x000000ff0200720c */ /* 0x000fe20002f82670 */
[----:B------:R-:W-:Y:S01]  /*15b0*/  IMAD.MOV.U32 R14, RZ, RZ, RZ ;  /* 0x000000ffff0e7224 */ /* 0x000fe200078e00ff */
[----:B------:R-:W-:Y:S02]  /*15c0*/  PLOP3.LUT P1, PT, P1, PT, PT, 0x8, 0x80 ;  /* 0x000000000080781c */ /* 0x000fe40000f2e170 */
[----:B------:R-:W-:Y:S01]  /*15d0*/  CS2R R12, SRZ ;  /* 0x00000000000c7805 */ /* 0x000fe2000001ff00 */
[----:B------:R-:W-:Y:S01]  /*15e0*/  IMAD.MOV.U32 R11, RZ, RZ, 0x1 ;  /* 0x00000001ff0b7424 */ /* 0x000fe200078e00ff */
[----:B------:R-:W4:Y:S01]  /*15f0*/  LDC R0, c[0x0][0x374] ;  /* 0x0000dd00ff007b82 */ /* 0x000f220000000800 */
[----:B------:R-:W2:Y:S01]  /*1600*/  LDCU.64 UR24, c[0x0][0x348] ;  /* 0x00006900ff1877ac */ /* 0x000ea20008000a00 */
[----:B------:R-:W-:Y:S01]  /*1610*/  UMOV UR13, URZ ;  /* 0x000000ff000d7c82 */ /* 0x000fe20008000000 */
[----:B-1----:R-:W-:-:S04]  /*1620*/  UIADD3 UR5, UPT, UPT, UR15, 0x1f, URZ ;  /* 0x0000001f0f057890 */ /* 0x002fc8000fffe0ff */
[----:B------:R-:W-:-:S04]  /*1630*/  USHF.R.S32.HI UR4, URZ, 0x1f, UR5 ;  /* 0x0000001fff047899 */ /* 0x000fc80008011405 */
[----:B------:R-:W-:-:S04]  /*1640*/  ULEA.HI UR4, UR4, UR5, URZ, 0x5 ;  /* 0x0000000504047291 */ /* 0x000fc8000f8f28ff */
[----:B------:R-:W-:Y:S02]  /*1650*/  USHF.R.S32.HI UR22, URZ, 0x5, UR4 ;  /* 0x00000005ff167899 */ /* 0x000fe40008011404 */
[----:B------:R-:W-:Y:S02]  /*1660*/  UIADD3 UR4, UPT, UPT, UR15, -0x1, URZ ;  /* 0xffffffff0f047890 */ /* 0x000fe4000fffe0ff */
[----:B------:R-:W-:Y:S02]  /*1670*/  UISETP.LT.U32.AND UP0, UPT, UR22, 0x12, UPT ;  /* 0x000000121600788c */ /* 0x000fe4000bf01070 */
[----:B------:R-:W-:Y:S02]  /*1680*/  UISETP.GE.U32.AND UP1, UPT, UR4, -0x3f, UPT ;  /* 0xffffffc10400788c */ /* 0x000fe4000bf26070 */
[----:B------:R-:W-:Y:S02]  /*1690*/  USEL UR21, UR22, 0x12, UP0 ;  /* 0x0000001216157887 */ /* 0x000fe40008000000 */
[----:B------:R-:W-:-:S02]  /*16a0*/  UIADD3 UR15, UPT, UPT, UR15, 0x3e, URZ ;  /* 0x0000003e0f0f7890 */ /* 0x000fc4000fffe0ff */
[----:B------:R-:W-:Y:S02]  /*16b0*/  UIADD3 UR7, UPT, UPT, UR21, -0x1, URZ ;  /* 0xffffffff15077890 */ /* 0x000fe4000fffe0ff */
[----:B------:R-:W-:-:S03]  /*16c0*/  UIADD3 UR14, UPT, UPT, UR22, -UR21, URZ ;  /* 0x80000015160e7290 */ /* 0x000fc6000fffe0ff */
[----:B------:R-:W-:-:S04]  /*16d0*/  @UP1 UIADD3 UR7, UPT, UPT, UR21, URZ, URZ ;  /* 0x000000ff15071290 */ /* 0x000fc8000fffe0ff */
[----:B--2---:R-:W-:-:S12]  /*16e0*/  UIADD3 UR7, UPT, UPT, UR7, 0x1, URZ ;  /* 0x0000000107077890 */ /* 0x004fd8000fffe0ff */
.L_x_36:
[----:B------:R-:W-:Y:S01]  /*16f0*/  UISETP.NE.AND UP0, UPT, UR38, URZ, UPT ;  /* 0x000000ff2600728c */ /* 0x000fe2000bf05270 */
[----:B------:R-:W1:Y:S08]  /*1700*/  S2UR UR38, SR_CgaCtaId ;  /* 0x00000000002679c3 */ /* 0x000e700000008800 */
[----:B------:R-:W-:Y:S05]  /*1710*/  BRA.U UP0, `(.L_x_19) ;  /* 0x0000000100347547 */ /* 0x000fea000b800000 */
[----:B------:R-:W2:Y:S01]  /*1720*/  S2R R2, SR_CgaCtaId ;  /* 0x0000000000027919 */ /* 0x000ea20000008800 */
[----:B------:R-:W-:-:S04]  /*1730*/  MOV R3, 0x400 ;  /* 0x0000040000037802 */ /* 0x000fc80000000f00 */
[----:B--2---:R-:W-:Y:S02]  /*1740*/  LEA R2, R2, R3, 0x18 ;  /* 0x0000000302027211 */ /* 0x004fe400078ec0ff */
[----:B------:R-:W-:-:S03]  /*1750*/  SHF.L.U32 R3, R11, 0x1f, RZ ;  /* 0x0000001f0b037819 */ /* 0x000fc600000006ff */
[----:B------:R-:W-:-:S04]  /*1760*/  IMAD R2, R12, 0x8, R2 ;  /* 0x000000080c027824 */ /* 0x000fc800078e0202 */
[----:B------:R-:W2:Y:S02]  /*1770*/  SYNCS.PHASECHK.TRANS64.TRYWAIT P0, [R2+URZ+0x1c0], R3 ;  /* 0x0001c003020075a7 */ /* 0x000ea400080011ff */
[----:B--2---:R-:W-:Y:S05]  /*1780*/  @!P0 BRA `(.L_x_20) ;  /* 0x0000005c00908947 */ /* 0x004fea0003800000 */
.L_x_119:
[----:B------:R-:W-:Y:S01]  /*1790*/  VIADD R12, R12, 0x1 ;  /* 0x000000010c0c7836 */ /* 0x000fe20000000000 */
[----:B------:R2:W-:Y:S04]  /*17a0*/  SYNCS.ARRIVE.TRANS64.A1T0 RZ, [R2+URZ+0x1b0], RZ ;  /* 0x0001b0ff02ff79a7 */ /* 0x0005e800081000ff */
[----:B------:R-:W-:-:S04]  /*17b0*/  ISETP.NE.AND P0, PT, R12, 0x2, PT ;  /* 0x000000020c00780c */ /* 0x000fc80003f05270 */
[----:B------:R-:W-:Y:S02]  /*17c0*/  SEL R12, R12, RZ, P0 ;  /* 0x000000ff0c0c7207 */ /* 0x000fe40000000000 */
[----:B--2---:R-:W-:-:S04]  /*17d0*/  SEL R2, RZ, 0x1, P0 ;  /* 0x00000001ff027807 */ /* 0x004fc80000000000 */
[----:B------:R-:W-:-:S07]  /*17e0*/  LOP3.LUT R11, R11, R2, RZ, 0x3c, !PT ;  /* 0x000000020b0b7212 */ /* 0x000fce00078e3cff */
.L_x_19:
[----:B------:R-:W-:Y:S01]  /*17f0*/  UMOV UR4, 0x400 ;  /* 0x0000040000047882 */ /* 0x000fe20000000000 */
[----:B------:R-:W-:Y:S01]  /*1800*/  SHF.L.U32 R2, R15, 0x1f, RZ ;  /* 0x0000001f0f027819 */ /* 0x000fe200000006ff */
[----:B-1----:R-:W-:Y:S01]  /*1810*/  ULEA UR4, UR38, UR4, 0x18 ;  /* 0x0000000426047291 */ /* 0x002fe2000f8ec0ff */
[----:B------:R-:W-:Y:S01]  /*1820*/  R2UR UR35, R125 ;  /* 0x000000007d2372ca */ /* 0x000fe200000e0000 */
[----:B------:R-:W-:Y:S01]  /*1830*/  UISETP.GE.U32.AND UP0, UPT, UR15, 0x3f, UPT ;  /* 0x0000003f0f00788c */ /* 0x000fe2000bf06070 */
[----:B------:R-:W-:Y:S01]  /*1840*/  R2UR UR11, R124 ;  /* 0x000000007c0b72ca */ /* 0x000fe200000e0000 */
[----:B------:R-:W-:Y:S01]  /*1850*/  ULEA UR5, UR13, UR4, 0x3 ;  /* 0x000000040d057291 */ /* 0x000fe2000f8e18ff */
[----:B------:R-:W-:-:S08]  /*1860*/  UMOV UR23, URZ ;  /* 0x000000ff00177c82 */ /* 0x000fd00008000000 */
[----:B------:R1:W2:Y:S01]  /*1870*/  SYNCS.PHASECHK.TRANS64.TRYWAIT P0, [UR5+0x90], R2 ;  /* 0x00009002ff0075a7 */ /* 0x0002a20008001105 */
[----:B------:R-:W-:Y:S02]  /*1880*/  USHF.L.U32 UR35, UR35, 0x7, URZ ;  /* 0x0000000723237899 */ /* 0x000fe400080006ff */
[----:B------:R-:W-:Y:S01]  /*1890*/  UIMAD UR11, UR11, 0x30, URZ ;  /* 0x000000300b0b78a4 */ /* 0x000fe2000f8e02ff */
[----:B------:R-:W-:Y:S11]  /*18a0*/  BRA.U !UP0, `(.L_x_21) ;  /* 0x0000000108a87547 */ /* 0x000ff6000b800000 */
[----:B------:R-:W-:Y:S01]  /*18b0*/  UMOV UR16, URZ ;  /* 0x000000ff00107c82 */ /* 0x000fe20008000000 */
[----:B------:R-:W-:-:S05]  /*18c0*/  UMOV UR6, UR13 ;  /* 0x0000000d00067c82 */ /* 0x000fca0008000000 */
.L_x_26:
[----:B--2---:R-:W-:Y:S01]  /*18d0*/  @!P5 MOV R3, 0x2c00 ;  /* 0x00002c000003d802 */ /* 0x004fe20000000f00 */
[----:B-1----:R-:W-:Y:S01]  /*18e0*/  ULEA UR33, UR6, UR4, 0x3 ;  /* 0x0000000406217291 */ /* 0x002fe2000f8e18ff */
[----:B--2---:R-:W-:Y:S11]  /*18f0*/  @P0 BRA `(.L_x_22) ;  /* 0x00000000000c0947 */ /* 0x004ff60003800000 */
[----:B------:R-:W-:Y:S04]  /*1900*/  SHF.L.U32 R4, R15, 0x1f, RZ ;  /* 0x0000001f0f047819 */ /* 0x000fe800000006ff */
[----:B------:R-:W2:Y:S02]  /*1910*/  SYNCS.PHASECHK.TRANS64.TRYWAIT P0, [UR33+0x90], R4 ;  /* 0x00009004ff0075a7 */ /* 0x000ea40008001121 */
[----:B--2---:R-:W-:Y:S05]  /*1920*/  @!P0 BRA `(.L_x_23) ;  /* 0x0000005c003c8947 */ /* 0x004fea0003800000 */
.L_x_22:
[----:B------:R2:W-:Y:S01]  /*1930*/  @!P5 SYNCS.ARRIVE.TRANS64 RZ, [UR33], R3 ;  /* 0x00000003ffffd9a7 */ /* 0x0005e20008000021 */
[----:B------:R-:W-:Y:S04]  /*1940*/  BSSY.RECONVERGENT B0, `(.L_x_24) ;  /* 0x0000003000007945 */ /* 0x000fe80003800200 */
[----:B------:R-:W-:Y:S05]  /*1950*/  @P4 BRA `(.L_x_25) ;  /* 0x0000000000044947 */ /* 0x000fea0003800000 */
[----:B------:R-:W-:Y:S05]  /*1960*/  BPT.TRAP 0x1 ;  /* 0x000000040000795c */ /* 0x000fea0000300000 */
.L_x_25:
[----:B------:R-:W-:Y:S05]  /*1970*/  BSYNC.RECONVERGENT B0 ;  /* 0x0000000000007941 */ /* 0x000fea0003800200 */
.L_x_24:
[----:B------:R-:W-:Y:S02]  /*1980*/  UIADD3 UR13, UPT, UPT, UR6, 0x1, URZ ;  /* 0x00000001060d7890 */ /* 0x000fe4000fffe0ff */
[----:B------:R-:W-:Y:S02]  /*1990*/  UIADD3 UR18, UP1, UPT, UR24, 0x80, URZ ;  /* 0x0000008018127890 */ /* 0x000fe4000ff3e0ff */
[----:B------:R-:W-:Y:S02]  /*19a0*/  UISETP.NE.AND UP0, UPT, UR13, 0x12, UPT ;  /* 0x000000120d00788c */ /* 0x000fe4000bf05270 */
[----:B------:R-:W-:Y:S02]  /*19b0*/  ULEA UR32, UR6, UR4, 0xd ;  /* 0x0000000406207291 */ /* 0x000fe4000f8e68ff */
[----:B------:R-:W-:Y:S02]  /*19c0*/  USEL UR9, URZ, 0x1, UP0 ;  /* 0x00000001ff097887 */ /* 0x000fe40008000000 */
[----:B------:R-:W-:Y:S02]  /*19d0*/  USEL UR13, UR13, URZ, UP0 ;  /* 0x000000ff0d0d7287 */ /* 0x000fe40008000000 */
[----:B------:R-:W-:Y:S02]  /*19e0*/  USHF.L.U32 UR34, UR16, 0x5, URZ ;  /* 0x0000000510227899 */ /* 0x000fe400080006ff */
[----:B------:R-:W-:Y:S01]  /*19f0*/  ULEA UR8, UR13, UR4, 0x3 ;  /* 0x000000040d087291 */ /* 0x000fe2000f8e18ff */
[----:B------:R-:W-:Y:S01]  /*1a00*/  LOP3.LUT R15, R15, UR9, RZ, 0x3c, !PT ;  /* 0x000000090f0f7c12 */ /* 0x000fe2000f8e3cff */
[----:B------:R-:W-:Y:S02]  /*1a10*/  UIADD3.X UR19, UPT, UPT, URZ, UR25, URZ, UP1, !UPT ;  /* 0x00000019ff137290 */ /* 0x000fe40008ffe4ff */
[----:B------:R-:W-:Y:S01]  /*1a20*/  UIADD3 UR32, UPT, UPT, UR32, 0x6400, URZ ;  /* 0x0000640020207890 */ /* 0x000fe2000fffe0ff */
[----:B-1----:R-:W-:Y:S01]  /*1a30*/  SHF.L.U32 R2, R15, 0x1f, RZ ;  /* 0x0000001f0f027819 */ /* 0x002fe200000006ff */
[----:B------:R-:W-:Y:S02]  /*1a40*/  UIMAD UR5, UR6, 0xc00, UR4 ;  /* 0x00000c00060578a4 */ /* 0x000fe4000f8e0204 */
[----:B------:R-:W-:Y:S01]  /*1a50*/  UIADD3 UR26, UP0, UPT, UR24, 0x180, URZ ;  /* 0x00000180181a7890 */ /* 0x000fe2000ff1e0ff */
[----:B------:R1:W1:Y:S01]  /*1a60*/  SYNCS.PHASECHK.TRANS64.TRYWAIT P0, [UR8+0x90], R2 ;  /* 0x00009002ff0075a7 */ /* 0x0002620008001108 */
[----:B------:R-:W-:Y:S01]  /*1a70*/  UMOV UR28, 0x0 ;  /* 0x00000000001c7882 */ /* 0x000fe20000000000 */
[----:B------:R-:W-:Y:S01]  /*1a80*/  UMOV UR29, 0x10000000 ;  /* 0x10000000001d7882 */ /* 0x000fe20000000000 */
[----:B------:R-:W-:Y:S01]  /*1a90*/  UIADD3 UR8, UPT, UPT, UR5, 0x2a400, URZ ;  /* 0x0002a40005087890 */ /* 0x000fe2000fffe0ff */
[----:B------:R1:W-:Y:S01]  /*1aa0*/  UTMALDG.3D [UR32], [UR18], desc[UR28] ;  /* 0x00001c20120075b4 */ /* 0x0003e20008011000 */
[----:B------:R-:W-:Y:S02]  /*1ab0*/  UIADD3.X UR27, UPT, UPT, URZ, UR25, URZ, UP0, !UPT ;  /* 0x00000019ff1b7290 */ /* 0x000fe400087fe4ff */
[----:B------:R-:W-:Y:S01]  /*1ac0*/  UIADD3 UR16, UPT, UPT, UR16, 0x1, URZ ;  /* 0x0000000110107890 */ /* 0x000fe2000fffe0ff */
[----:B------:R-:W-:Y:S01]  /*1ad0*/  UMOV UR12, UR36 ;  /* 0x00000024000c7c82 */ /* 0x000fe20008000000 */
[----:B------:R-:W-:Y:S01]  /*1ae0*/  UMOV UR9, UR33 ;  /* 0x0000002100097c82 */ /* 0x000fe20008000000 */
[----:B------:R-:W-:Y:S01]  /*1af0*/  UMOV UR10, UR34 ;  /* 0x00000022000a7c82 */ /* 0x000fe20008000000 */
[----:B------:R-:W-:Y:S03]  /*1b00*/  UISETP.NE.AND UP0, UPT, UR16, UR7, UPT ;  /* 0x000000071000728c */ /* 0x000fe6000bf05270 */
[----:B------:R1:W-:Y:S01]  /*1b10*/  UTMALDG.3D [UR8], [UR26], desc[UR28] ;  /* 0x00001c081a0075b4 */ /* 0x0003e20008011000 */
[----:B------:R-:W-:Y:S01]  /*1b20*/  UMOV UR23, UR7 ;  /* 0x0000000700177c82 */ /* 0x000fe20008000000 */
[----:B------:R-:W-:Y:S04]  /*1b30*/  UMOV UR6, UR13 ;  /* 0x0000000d00067c82 */ /* 0x000fe80008000000 */
[----:B------:R-:W-:Y:S05]  /*1b40*/  BRA.U UP0, `(.L_x_26) ;  /* 0xfffffffd00607547 */ /* 0x000fea000b83ffff */
.L_x_21:
[----:B------:R-:W-:Y:S01]  /*1b50*/  ULEA UR5, UR13, UR4, 0x3 ;  /* 0x000000040d057291 */ /* 0x000fe2000f8e18ff */
[----:B-1----:R-:W-:Y:S01]  /*1b60*/  SHF.L.U32 R2, R15, 0x1f, RZ ;  /* 0x0000001f0f027819 */ /* 0x002fe200000006ff */
[----:B------:R-:W-:Y:S01]  /*1b70*/  @!P1 SYNCS.ARRIVE.TRANS64.A1T0 RZ, [UR4+0x148], RZ ;  /* 0x000148ffffff99a7 */ /* 0x000fe20008100004 */
[----:B------:R-:W-:-:S06]  /*1b80*/  UISETP.GT.AND UP0, UPT, UR22, UR21, UPT ;  /* 0x000000151600728c */ /* 0x000fcc000bf04270 */
[----:B--2---:R1:W2:Y:S03]  /*1b90*/  SYNCS.PHASECHK.TRANS64.TRYWAIT P0, [UR5+0x90], R2 ;  /* 0x00009002ff0075a7 */ /* 0x0042a60008001105 */
[----:B------:R-:W-:Y:S05]  /*1ba0*/  BRA.U !UP0, `(.L_x_27) ;  /* 0x0000000108ac7547 */ /* 0x000fea000b800000 */
[----:B------:R-:W-:Y:S01]  /*1bb0*/  UIADD3 UR26, UPT, UPT, UR14, UR23, URZ ;  /* 0x000000170e1a7290 */ /* 0x000fe2000fffe0ff */
[----:B------:R-:W-:-:S11]  /*1bc0*/  UMOV UR6, UR13 ;  /* 0x0000000d00067c82 */ /* 0x000fd60008000000 */
.L_x_32:
[----:B--2---:R-:W-:Y:S01]  /*1bd0*/  @!P5 MOV R3, 0x2c00 ;  /* 0x00002c000003d802 */ /* 0x004fe20000000f00 */
[----:B-1----:R-:W-:Y:S01]  /*1be0*/  ULEA UR17, UR6, UR4, 0x3 ;  /* 0x0000000406117291 */ /* 0x002fe2000f8e18ff */
[----:B--2---:R-:W-:Y:S11]  /*1bf0*/  @P0 BRA `(.L_x_28) ;  /* 0x00000000000c0947 */ /* 0x004ff60003800000 */
[----:B------:R-:W-:Y:S04]  /*1c00*/  SHF.L.U32 R4, R15, 0x1f, RZ ;  /* 0x0000001f0f047819 */ /* 0x000fe800000006ff */
[----:B------:R-:W2:Y:S02]  /*1c10*/  SYNCS.PHASECHK.TRANS64.TRYWAIT P0, [UR17+0x90], R4 ;  /* 0x00009004ff0075a7 */ /* 0x000ea40008001111 */
[----:B--2---:R-:W-:Y:S05]  /*1c20*/  @!P0 BRA `(.L_x_29) ;  /* 0x0000005800948947 */ /* 0x004fea0003800000 */
.L_x_28:
[----:B------:R2:W-:Y:S01]  /*1c30*/  @!P5 SYNCS.ARRIVE.TRANS64 RZ, [UR17], R3 ;  /* 0x00000003ffffd9a7 */ /* 0x0005e20008000011 */
[----:B------:R-:W-:Y:S04]  /*1c40*/  BSSY.RECONVERGENT B0, `(.L_x_30) ;  /* 0x0000003000007945 */ /* 0x000fe80003800200 */
[----:B------:R-:W-:Y:S05]  /*1c50*/  @P4 BRA `(.L_x_31) ;  /* 0x0000000000044947 */ /* 0x000fea0003800000 */
[----:B------:R-:W-:Y:S05]  /*1c60*/  BPT.TRAP 0x1 ;  /* 0x000000040000795c */ /* 0x000fea0000300000 */
.L_x_31:
[----:B------:R-:W-:Y:S05]  /*1c70*/  BSYNC.RECONVERGENT B0 ;  /* 0x0000000000007941 */ /* 0x000fea0003800200 */
.L_x_30:
[----:B------:R-:W-:Y:S02]  /*1c80*/  UIADD3 UR13, UPT, UPT, UR6, 0x1, URZ ;  /* 0x00000001060d7890 */ /* 0x000fe4000fffe0ff */
[----:B------:R-:W-:Y:S02]  /*1c90*/  ULEA UR16, UR6, UR4, 0xd ;  /* 0x0000000406107291 */ /* 0x000fe4000f8e68ff */
[----:B------:R-:W-:Y:S02]  /*1ca0*/  UISETP.NE.AND UP0, UPT, UR13, 0x12, UPT ;  /* 0x000000120d00788c */ /* 0x000fe4000bf05270 */
[----:B------:R-:W-:Y:S02]  /*1cb0*/  UIADD3 UR32, UP1, UPT, UR24, 0x80, URZ ;  /* 0x0000008018207890 */ /* 0x000fe4000ff3e0ff */
[----:B------:R-:W-:Y:S02]  /*1cc0*/  USEL UR9, URZ, 0x1, UP0 ;  /* 0x00000001ff097887 */ /* 0x000fe40008000000 */
[----:B------:R-:W-:Y:S02]  /*1cd0*/  USEL UR13, UR13, URZ, UP0 ;  /* 0x000000ff0d0d7287 */ /* 0x000fe40008000000 */
[----:B------:R-:W-:Y:S02]  /*1ce0*/  USHF.L.U32 UR18, UR23, 0x5, URZ ;  /* 0x0000000517127899 */ /* 0x000fe400080006ff */
[----:B------:R-:W-:Y:S01]  /*1cf0*/  ULEA UR8, UR13, UR4, 0x3 ;  /* 0x000000040d087291 */ /* 0x000fe2000f8e18ff */
[----:B------:R-:W-:Y:S01]  /*1d00*/  LOP3.LUT R15, R15, UR9, RZ, 0x3c, !PT ;  /* 0x000000090f0f7c12 */ /* 0x000fe2000f8e3cff */
[----:B------:R-:W-:Y:S02]  /*1d10*/  UIADD3 UR16, UPT, UPT, UR16, 0x6400, URZ ;  /* 0x0000640010107890 */ /* 0x000fe4000fffe0ff */
[----:B------:R-:W-:Y:S01]  /*1d20*/  UIADD3.X UR33, UPT, UPT, URZ, UR25, URZ, UP1, !UPT ;  /* 0x00000019ff217290 */ /* 0x000fe20008ffe4ff */
[----:B-1----:R-:W-:Y:S01]  /*1d30*/  SHF.L.U32 R2, R15, 0x1f, RZ ;  /* 0x0000001f0f027819 */ /* 0x002fe200000006ff */
[----:B------:R-:W-:Y:S02]  /*1d40*/  UIMAD UR5, UR6, 0xc00, UR4 ;  /* 0x00000c00060578a4 */ /* 0x000fe4000f8e0204 */
[----:B------:R-:W-:Y:S01]  /*1d50*/  UIADD3 UR30, UP0, UPT, UR24, 0x180, URZ ;  /* 0x00000180181e7890 */ /* 0x000fe2000ff1e0ff */
[----:B------:R1:W1:Y:S01]  /*1d60*/  SYNCS.PHASECHK.TRANS64.TRYWAIT P0, [UR8+0x90], R2 ;  /* 0x00009002ff0075a7 */ /* 0x0002620008001108 */
[----:B------:R-:W-:Y:S01]  /*1d70*/  UIADD3 UR8, UPT, UPT, UR5, 0x2a400, URZ ;  /* 0x0002a40005087890 */ /* 0x000fe2000fffe0ff */
[----:B------:R-:W-:Y:S01]  /*1d80*/  UMOV UR28, 0x0 ;  /* 0x00000000001c7882 */ /* 0x000fe20000000000 */
[----:B------:R-:W-:Y:S01]  /*1d90*/  UMOV UR29, 0x10000000 ;  /* 0x10000000001d7882 */ /* 0x000fe20000000000 */
[----:B------:R-:W-:Y:S01]  /*1da0*/  UMOV UR19, UR35 ;  /* 0x0000002300137c82 */ /* 0x000fe20008000000 */
[----:B------:R-:W-:Y:S01]  /*1db0*/  UMOV UR20, UR36 ;  /* 0x0000002400147c82 */ /* 0x000fe20008000000 */
[----:B------:R-:W-:Y:S01]  /*1dc0*/  UIADD3.X UR31, UPT, UPT, URZ, UR25, URZ, UP0, !UPT ;  /* 0x00000019ff1f7290 */ /* 0x000fe200087fe4ff */
[----:B------:R1:W-:Y:S01]  /*1dd0*/  UTMALDG.3D [UR16], [UR32], desc[UR28] ;  /* 0x00001c10200075b4 */ /* 0x0003e20008011000 */
[----:B------:R-:W-:Y:S01]  /*1de0*/  UIADD3 UR23, UPT, UPT, UR23, 0x1, URZ ;  /* 0x0000000117177890 */ /* 0x000fe2000fffe0ff */
[----:B------:R-:W-:Y:S01]  /*1df0*/  UMOV UR12, UR36 ;  /* 0x00000024000c7c82 */ /* 0x000fe20008000000 */
[----:B------:R-:W-:Y:S01]  /*1e00*/  UMOV UR9, UR17 ;  /* 0x0000001100097c82 */ /* 0x000fe20008000000 */
[----:B------:R-:W-:Y:S01]  /*1e10*/  UMOV UR10, UR18 ;  /* 0x00000012000a7c82 */ /* 0x000fe20008000000 */
[----:B------:R-:W-:Y:S03]  /*1e20*/  UISETP.NE.AND UP0, UPT, UR23, UR26, UPT ;  /* 0x0000001a1700728c */ /* 0x000fe6000bf05270 */
[----:B------:R1:W-:Y:S01]  /*1e30*/  UTMALDG.3D [UR8], [UR30], desc[UR28] ;  /* 0x00001c081e0075b4 */ /* 0x0003e20008011000 */
[----:B------:R-:W-:Y:S05]  /*1e40*/  UMOV UR6, UR13 ;  /* 0x0000000d00067c82 */ /* 0x000fea0008000000 */
[----:B------:R-:W-:Y:S05]  /*1e50*/  BRA.U UP0, `(.L_x_32) ;  /* 0xfffffffd005c7547 */ /* 0x000fea000b83ffff */
.L_x_27:
[C---:B-1----:R-:W-:Y:S01]  /*1e60*/  LEA R2, R14.reuse, UR4, 0x3 ;  /* 0x000000040e027c11 */ /* 0x042fe2000f8e18ff */
[----:B------:R-:W-:Y:S01]  /*1e70*/  NOP ;  /* 0x0000000000007918 */ /* 0x000fe20000000000 */
[----:B--2---:R-:W-:Y:S02]  /*1e80*/  SHF.L.U32 R3, R13, 0x1f, RZ ;  /* 0x0000001f0d037819 */ /* 0x004fe400000006ff */
[----:B------:R-:W-:Y:S02]  /*1e90*/  LEA R4, R14, UR4, 0x4 ;  /* 0x000000040e047c11 */ /* 0x000fe4000f8e20ff */
[----:B------:R-:W1:Y:S02]  /*1ea0*/  SYNCS.PHASECHK.TRANS64.TRYWAIT P0, [R2+URZ+0x150], R3 ;  /* 0x00015003020075a7 */ /* 0x000e6400080011ff */
[----:B-1----:R-:W-:Y:S05]  /*1eb0*/  @!P0 BRA `(.L_x_33) ;  /* 0x0000005800088947 */ /* 0x002fea0003800000 */
.L_x_122:
[----:B------:R-:W2:Y:S01]  /*1ec0*/  LDS.128 R4, [R4+0x1e0] ;  /* 0x0001e00004047984 */ /* 0x000ea20000000c00 */
[----:B---3--:R-:W-:Y:S01]  /*1ed0*/  ISETP.GE.AND P0, PT, R60, 0x1, PT ;  /* 0x000000013c00780c */ /* 0x008fe20003f06270 */
[----:B-1----:R-:W-:Y:S01]  /*1ee0*/  VIADD R2, R2, 0x160 ;  /* 0x0000016002027836 */ /* 0x002fe20000000000 */
[----:B------:R-:W-:Y:S01]  /*1ef0*/  @!PT LDS RZ, [RZ] ;  /* 0x00000000fffff984 */ /* 0x000fe20000000800 */
[----:B------:R-:W-:Y:S01]  /*1f00*/  @!PT LDS RZ, [RZ] ;  /* 0x00000000fffff984 */ /* 0x000fe20000000800 */
[----:B------:R-:W-:Y:S01]  /*1f10*/  @!PT LDS RZ, [RZ] ;  /* 0x00000000fffff984 */ /* 0x000fe20000000800 */
[----:B------:R-:W-:Y:S01]  /*1f20*/  @!PT LDS RZ, [RZ] ;  /* 0x00000000fffff984 */ /* 0x000fe20000000800 */
[----:B------:R1:W-:Y:S06]  /*1f30*/  MEMBAR.ALL.CTA ;  /* 0x0000000000007992 */ /* 0x0003ec0000008000 */
[----:B-1----:R-:W1:Y:S01]  /*1f40*/  FENCE.VIEW.ASYNC.S ;  /* 0x00000000000073c6 */ /* 0x002e620000000000 */
[----:B------:R-:W-:-:S04]  /*1f50*/  PRMT R2, RZ, 0x654, R2 ;  /* 0x00000654ff027816 */ /* 0x000fc80000000002 */
[----:B-1----:R1:W-:Y:S01]  /*1f60*/  SYNCS.ARRIVE.TRANS64.RED.A1T0 RZ, [R2+URZ], RZ ;  /* 0x000000ff02ff79a7 */ /* 0x0023e200081004ff */
[----:B--2---:R-:W-:-:S13]  /*1f70*/  LOP3.LUT P2, RZ, R6, 0x1, RZ, 0xc0, !PT ;  /* 0x0000000106ff7812 */ /* 0x004fda000784c0ff */
[----:B------:R-:W-:Y:S01]  /*1f80*/  @P2 SHF.R.U32.HI R3, RZ, 0x10, R5 ;  /* 0x00000010ff032819 */ /* 0x000fe20000011605 */
[----:B------:R-:W-:Y:S01]  /*1f90*/  VOTEU.ANY UP0, P2 ;  /* 0x0000000000ff7886 */ /* 0x000fe20001000100 */
[----:B------:R-:W-:Y:S02]  /*1fa0*/  @P2 MOV R10, R4 ;  /* 0x00000004000a2202 */ /* 0x000fe40000000f00 */
[----:B------:R-:W-:Y:S02]  /*1fb0*/  @P2 R2UR.BROADCAST UR5, R3 ;  /* 0x00000000030522ca */ /* 0x000fe400008e0000 */
[----:B------:R-:W-:-:S11]  /*1fc0*/  @P2 LOP3.LUT R9, R5, 0xffff, RZ, 0xc0, !PT ;  /* 0x0000ffff05092812 */ /* 0x000fd600078ec0ff */
[----:B------:R-:W-:Y:S01]  /*1fd0*/  @UP0 UMOV UR36, UR5 ;  /* 0x0000000500240c82 */ /* 0x000fe20008000000 */
[----:B-1----:R-:W-:Y:S05]  /*1fe0*/  @!P0 BRA `(.L_x_34) ;  /* 0x0000000000b88947 */ /* 0x002fea0003800000 */
[----:B------:R-:W4:Y:S01]  /*1ff0*/  LDC.64 R4, c[0x0][0xb18] ;  /* 0x0002c600ff047b82 */ /* 0x000f220000000a00 */
[----:B------:R-:W-:-:S07]  /*2000*/  ISETP.NE.AND P3, PT, R60, 0x1, PT ;  /* 0x000000013c00780c */ /* 0x000fce0003f65270 */
[----:B------:R-:W1:Y:S08]  /*2010*/  LDC.64 R6, c[0x0][0xb10] ;  /* 0x0002c400ff067b82 */ /* 0x000e700000000a00 */
[----:B------:R-:W2:Y:S08]  /*2020*/  LDC R16, c[0x0][0xb20] ;  /* 0x0002c800ff107b82 */ /* 0x000eb00000000800 */
[----:B------:R-:W3:Y:S01]  /*2030*/  LDC R17, c[0x0][0xb0c] ;  /* 0x0002c300ff117b82 */ /* 0x000ee20000000800 */
[----:B----4-:R-:W-:Y:S01]  /*2040*/  IMAD.HI.U32 R19, R0, R5, RZ ;  /* 0x0000000500137227 */ /* 0x010fe200078e00ff */
[----:B------:R-:W-:-:S03]  /*2050*/  ISETP.NE.AND P0, PT, R4, 0x1, PT ;  /* 0x000000010400780c */ /* 0x000fc60003f05270 */
[----:B------:R-:W-:-:S03]  /*2060*/  IMAD.HI.U32 R5, R9, R5, RZ ;  /* 0x0000000509057227 */ /* 0x000fc600078e00ff */
[----:B------:R-:W4:Y:S01]  /*2070*/  LDC.64 R2, c[0x0][0xb28] ;  /* 0x0002ca00ff027b82 */ /* 0x000f220000000a00 */
[----:B-1----:R-:W-:-:S04]  /*2080*/  IMAD.HI.U32 R20, R8, R6, RZ ;  /* 0x0000000608147227 */ /* 0x002fc800078e00ff */
[----:B------:R-:W-:Y:S01]  /*2090*/  IMAD.HI.U32 R21, R10, R6, RZ ;  /* 0x000000060a157227 */ /* 0x000fe200078e00ff */
[----:B------:R-:W-:Y:S02]  /*20a0*/  SHF.R.U32.HI R20, RZ, R7, R20 ;  /* 0x00000007ff147219 */ /* 0x000fe40000011614 */
[-C--:B--2---:R-:W-:Y:S02]  /*20b0*/  SHF.R.U32.HI R19, RZ, R16.reuse, R19 ;  /* 0x00000010ff137219 */ /* 0x084fe40000011613 */
[----:B------:R-:W-:Y:S02]  /*20c0*/  SHF.R.U32.HI R5, RZ, R16, R5 ;  /* 0x00000010ff057219 */ /* 0x000fe40000011605 */
[----:B------:R-:W-:Y:S02]  /*20d0*/  SEL R19, R0, R19, !P0 ;  /* 0x0000001300137207 */ /* 0x000fe40004000000 */
[----:B------:R-:W-:Y:S02]  /*20e0*/  SHF.R.U32.HI R21, RZ, R7, R21 ;  /* 0x00000007ff157219 */ /* 0x000fe40000011615 */
[----:B---3--:R-:W-:-:S02]  /*20f0*/  ISETP.NE.AND P1, PT, R17, 0x1, PT ;  /* 0x000000011100780c */ /* 0x008fc40003f25270 */
[----:B------:R-:W-:Y:S02]  /*2100*/  SEL R5, R9, R5, !P0 ;  /* 0x0000000509057207 */ /* 0x000fe40004000000 */
[----:B------:R-:W-:Y:S02]  /*2110*/  SEL R20, R8, R20, !P1 ;  /* 0x0000001408147207 */ /* 0x000fe40004800000 */
[----:B------:R-:W-:Y:S01]  /*2120*/  SEL R21, R10, R21, !P1 ;  /* 0x000000150a157207 */ /* 0x000fe20004800000 */
[----:B----4-:R-:W-:-:S04]  /*2130*/  IMAD.HI.U32 R18, R19, R2, RZ ;  /* 0x0000000213127227 */ /* 0x010fc800078e00ff */
        /* <DEDUP_REMOVED lines=10> */
[----:B------:R-:W-:-:S04]  /*21e0*/  @!P0 IMAD.HI.U32 R7, R21, R2, RZ ;  /* 0x0000000215078227 */ /* 0x000fc800078e00ff */
[----:B------:R-:W-:Y:S01]  /*21f0*/  IMAD.MOV R2, RZ, RZ, -R6 ;  /* 0x000000ffff027224 */ /* 0x000fe200078e0a06 */
[----:B------:R-:W-:Y:S02]  /*2200*/  @!P0 SHF.R.U32.HI R3, RZ, R3, R7 ;  /* 0x00000003ff038219 */ /* 0x000fe40000011607 */
[----:B------:R-:W-:Y:S01]  /*2210*/  IADD3 R7, PT, PT, -R5, RZ, RZ ;  /* 0x000000ff05077210 */ /* 0x000fe20007ffe1ff */
[----:B------:R-:W-:Y:S01]  /*2220*/  IMAD R2, R60, R2, R5 ;  /* 0x000000023c027224 */ /* 0x000fe200078e0205 */
        /* <DEDUP_REMOVED lines=10> */
.L_x_34:
[----:B------:R-:W1:Y:S02]  /*22d0*/  LDCU UR5, c[0x0][0xb30] ;  /* 0x00016600ff0577ac */ /* 0x000e640008000800 */
[----:B-1----:R-:W-:-:S09]  /*22e0*/  UISETP.NE.AND UP0, UPT, UR5, 0x1, UPT ;  /* 0x000000010500788c */ /* 0x002fd2000bf05270 */
[----:B------:R-:W-:Y:S05]  /*22f0*/  BRA.U UP0, `(.L_x_35) ;  /* 0x0000000100407547 */ /* 0x000fea000b800000 */
[----:B------:R-:W1:Y:S08]  /*2300*/  LDC.64 R4, c[0x0][0xb10] ;  /* 0x0002c400ff047b82 */ /* 0x000e700000000a00 */
[----:B------:R-:W2:Y:S08]  /*2310*/  LDC.64 R2, c[0x0][0xb18] ;  /* 0x0002c600ff027b82 */ /* 0x000eb00000000a00 */
[----:B------:R-:W3:Y:S08]  /*2320*/  LDC R6, c[0x0][0xb20] ;  /* 0x0002c800ff067b82 */ /* 0x000ef00000000800 */
[----:B------:R-:W4:Y:S01]  /*2330*/  LDC R7, c[0x0][0xb0c] ;  /* 0x0002c300ff077b82 */ /* 0x000f220000000800 */
[----:B-1----:R-:W-:-:S05]  /*2340*/  IMAD.HI.U32 R4, R10, R4, RZ ;  /* 0x000000040a047227 */ /* 0x002fca00078e00ff */
[----:B------:R-:W-:Y:S01]  /*2350*/  SHF.R.U32.HI R4, RZ, R5, R4 ;  /* 0x00000005ff047219 */ /* 0x000fe20000011604 */
[----:B--2---:R-:W-:Y:S01]  /*2360*/  IMAD.HI.U32 R3, R9, R3, RZ ;  /* 0x0000000309037227 */ /* 0x004fe200078e00ff */
[----:B------:R-:W-:-:S04]  /*2370*/  ISETP.NE.AND P0, PT, R2, 0x1, PT ;  /* 0x000000010200780c */ /* 0x000fc80003f05270 */
[----:B---3--:R-:W-:-:S04]  /*2380*/  SHF.R.U32.HI R3, RZ, R6, R3 ;  /* 0x00000006ff037219 */ /* 0x008fc80000011603 */
[----:B------:R-:W-:Y:S02]  /*2390*/  SEL R3, R9, R3, !P0 ;  /* 0x0000000309037207 */ /* 0x000fe40004000000 */
[----:B----4-:R-:W-:-:S04]  /*23a0*/  ISETP.NE.AND P1, PT, R7, 0x1, PT ;  /* 0x000000010700780c */ /* 0x010fc80003f25270 */
[----:B------:R-:W-:-:S05]  /*23b0*/  SEL R4, R10, R4, !P1 ;  /* 0x000000040a047207 */ /* 0x000fca0004800000 */
[----:B------:R-:W-:Y:S02]  /*23c0*/  IMAD.IADD R5, R3, 0x1, -R4 ;  /* 0x0000000103057824 */ /* 0x000fe400078e0a04 */
[----:B------:R-:W-:Y:S02]  /*23d0*/  IMAD.IADD R3, R4, 0x1, -R3 ;  /* 0x0000000104037824 */ /* 0x000fe400078e0a03 */
[----:B------:R-:W-:Y:S02]  /*23e0*/  IMAD R10, R5, R7, R10 ;  /* 0x00000007050a7224 */ /* 0x000fe400078e020a */
[----:B------:R-:W-:-:S07]  /*23f0*/  IMAD R9, R3, R2, R9 ;  /* 0x0000000203097224 */ /* 0x000fce00078e0209 */
.L_x_35:
[----:B------:R-:W-:Y:S01]  /*2400*/  VIADD R14, R14, 0x1 ;  /* 0x000000010e0e7836 */ /* 0x000fe20000000000 */
[----:B------:R-:W-:Y:S01]  /*2410*/  PLOP3.LUT P1, PT, PT, PT, PT, 0x80, 0x8 ;  /* 0x000000000008781c */ /* 0x000fe20003f2f070 */
[----:B------:R-:W-:Y:S02]  /*2420*/  IMAD.IADD R125, R10, 0x1, R123 ;  /* 0x000000010a7d7824 */ /* 0x000fe400078e027b */
[----:B------:R-:W-:Y:S01]  /*2430*/  IMAD.IADD R124, R9, 0x1, R122 ;  /* 0x00000001097c7824 */ /* 0x000fe200078e027a */
[----:B------:R-:W-:-:S04]  /*2440*/  ISETP.NE.AND P0, PT, R14, 0x2, PT ;  /* 0x000000020e00780c */ /* 0x000fc80003f05270 */
[----:B------:R-:W-:Y:S02]  /*2450*/  SEL R2, RZ, 0x1, P0 ;  /* 0x00000001ff027807 */ /* 0x000fe40000000000 */
[----:B------:R-:W-:Y:S02]  /*2460*/  SEL R14, R14, RZ, P0 ;  /* 0x000000ff0e0e7207 */ /* 0x000fe40000000000 */
[----:B------:R-:W-:Y:S01]  /*2470*/  LOP3.LUT R13, R13, R2, RZ, 0x3c, !PT ;  /* 0x000000020d0d7212 */ /* 0x000fe200078e3cff */
[----:B------:R-:W-:Y:S06]  /*2480*/  @P2 BRA `(.L_x_36) ;  /* 0xfffffff000982947 */ /* 0x000fec000383ffff */
[----:B------:R-:W-:Y:S01]  /*2490*/  UIADD3 UR4, UPT, UPT, UR4, 0x90, URZ ;  /* 0x0000009004047890 */ /* 0x000fe2000fffe0ff */
[----:B------:R-:W-:-:S03]  /*24a0*/  SHF.L.U32 R2, R15, 0x1f, RZ ;  /* 0x0000001f0f027819 */ /* 0x000fc600000006ff */
[----:B------:R-:W-:-:S09]  /*24b0*/  ULEA UR5, UR13, UR4, 0x3 ;  /* 0x000000040d057291 */ /* 0x000fd2000f8e18ff */
[----:B------:R-:W1:Y:S02]  /*24c0*/  SYNCS.PHASECHK.TRANS64.TRYWAIT P0, [UR5], R2 ;  /* 0x00000002ff0075a7 */ /* 0x000e640008001105 */
[----:B-1----:R-:W-:Y:S05]  /*24d0*/  @!P0 BRA `(.L_x_37) ;  /* 0x0000005000948947 */ /* 0x002fea0003800000 */
.L_x_124:
[----:B------:R-:W-:-:S04]  /*24e0*/  UIADD3 UR6, UPT, UPT, UR13, 0x1, URZ ;  /* 0x000000010d067890 */ /* 0x000fc8000fffe0ff */
[----:B------:R-:W-:-:S04]  /*24f0*/  UISETP.NE.AND UP0, UPT, UR6, 0x12, UPT ;  /* 0x000000120600788c */ /* 0x000fc8000bf05270 */
[----:B------:R-:W-:Y:S02]  /*2500*/  USEL UR7, URZ, 0x1, UP0 ;  /* 0x00000001ff077887 */ /* 0x000fe40008000000 */
[----:B------:R-:W-:-:S04]  /*2510*/  USEL UR6, UR6, URZ, UP0 ;  /* 0x000000ff06067287 */ /* 0x000fc80008000000 */
[----:B------:R-:W-:Y:S01]  /*2520*/  ULEA UR5, UR6, UR4, 0x3 ;  /* 0x0000000406057291 */ /* 0x000fe2000f8e18ff */
[----:B-1----:R-:W-:-:S04]  /*2530*/  LOP3.LUT R2, R15, UR7, RZ, 0x3c, !PT ;  /* 0x000000070f027c12 */ /* 0x002fc8000f8e3cff */
[----:B------:R-:W-:-:S04]  /*2540*/  SHF.L.U32 R3, R2, 0x1f, RZ ;  /* 0x0000001f02037819 */ /* 0x000fc800000006ff */
[----:B------:R-:W1:Y:S02]  /*2550*/  SYNCS.PHASECHK.TRANS64.TRYWAIT P0, [UR5], R3 ;  /* 0x00000003ff0075a7 */ /* 0x000e640008001105 */
[----:B-1----:R-:W-:Y:S05]  /*2560*/  @!P0 BRA `(.L_x_38) ;  /* 0x0000005000888947 */ /* 0x002fea0003800000 */
.L_x_126:
[----:B------:R-:W-:-:S04]  /*2570*/  UIADD3 UR6, UPT, UPT, UR6, 0x1, URZ ;  /* 0x0000000106067890 */ /* 0x000fc8000fffe0ff */
[----:B------:R-:W-:-:S04]  /*2580*/  UISETP.NE.AND UP0, UPT, UR6, 0x12, UPT ;  /* 0x000000120600788c */ /* 0x000fc8000bf05270 */
[----:B------:R-:W-:Y:S02]  /*2590*/  USEL UR7, URZ, 0x1, UP0 ;  /* 0x00000001ff077887 */ /* 0x000fe40008000000 */
[----:B------:R-:W-:-:S04]  /*25a0*/  USEL UR6, UR6, URZ, UP0 ;  /* 0x000000ff06067287 */ /* 0x000fc80008000000 */
[----:B------:R-:W-:Y:S01]  /*25b0*/  ULEA UR5, UR6, UR4, 0x3 ;  /* 0x0000000406057291 */ /* 0x000fe2000f8e18ff */
[----:B------:R-:W-:-:S04]  /*25c0*/  LOP3.LUT R2, R2, UR7, RZ, 0x3c, !PT ;  /* 0x0000000702027c12 */ /* 0x000fc8000f8e3cff */
[----:B-1----:R-:W-:-:S04]  /*25d0*/  SHF.L.U32 R3, R2, 0x1f, RZ ;  /* 0x0000001f02037819 */ /* 0x002fc800000006ff */
[----:B------:R-:W1:Y:S02]  /*25e0*/  SYNCS.PHASECHK.TRANS64.TRYWAIT P0, [UR5], R3 ;  /* 0x00000003ff0075a7 */ /* 0x000e640008001105 */
[----:B-1----:R-:W-:Y:S05]  /*25f0*/  @!P0 BRA `(.L_x_39) ;  /* 0x00000050007c8947 */ /* 0x002fea0003800000 */
.L_x_128:
        /* <DEDUP_REMOVED lines=9> */
.L_x_130:
        /* <DEDUP_REMOVED lines=9> */
.L_x_132:
        /* <DEDUP_REMOVED lines=9> */
.L_x_134:
        /* <DEDUP_REMOVED lines=9> */
.L_x_136:
        /* <DEDUP_REMOVED lines=9> */
.L_x_138:
        /* <DEDUP_REMOVED lines=9> */
.L_x_140:
        /* <DEDUP_REMOVED lines=9> */
.L_x_142:
        /* <DEDUP_REMOVED lines=9> */
.L_x_144:
        /* <DEDUP_REMOVED lines=9> */
.L_x_146:
        /* <DEDUP_REMOVED lines=9> */
.L_x_148:
        /* <DEDUP_REMOVED lines=9> */
.L_x_150:
        /* <DEDUP_REMOVED lines=9> */
.L_x_152:
        /* <DEDUP_REMOVED lines=9> */
.L_x_154:
        /* <DEDUP_REMOVED lines=9> */
.L_x_156:
[----:B------:R-:W-:-:S04]  /*2de0*/  UIADD3 UR6, UPT, UPT, UR6, 0x1, URZ ;  /* 0x0000000106067890 */ /* 0x000fc8000fffe0ff */
[----:B------:R-:W-:-:S04]  /*2df0*/  UISETP.NE.AND UP0, UPT, UR6, 0x12, UPT ;  /* 0x000000120600788c */ /* 0x000fc8000bf05270 */
[----:B------:R-:W-:Y:S02]  /*2e00*/  USEL UR5, URZ, 0x1, UP0 ;  /* 0x00000001ff057887 */ /* 0x000fe40008000000 */
[----:B------:R-:W-:-:S04]  /*2e10*/  USEL UR6, UR6, URZ, UP0 ;  /* 0x000000ff06067287 */ /* 0x000fc80008000000 */
[----:B------:R-:W-:Y:S01]  /*2e20*/  ULEA UR6, UR6, UR4, 0x3 ;  /* 0x0000000406067291 */ /* 0x000fe2000f8e18ff */
[----:B------:R-:W-:-:S04]  /*2e30*/  LOP3.LUT R2, R2, UR5, RZ, 0x3c, !PT ;  /* 0x0000000502027c12 */ /* 0x000fc8000f8e3cff */
[----:B------:R-:W-:Y:S01]  /*2e40*/  SHF.L.U32 R2, R2, 0x1f, RZ ;  /* 0x0000001f02027819 */ /* 0x000fe200000006ff */
[----:B-1--4-:R-:W-:-:S07]  /*2e50*/  IMAD.U32 R0, RZ, RZ, UR6 ;  /* 0x00000006ff007e24 */ /* 0x012fce000f8e00ff */
.L_x_54:
[----:B-1----:R1:W2:Y:S02]  /*2e60*/  SYNCS.PHASECHK.TRANS64.TRYWAIT P0, [R0+URZ], R2 ;  /* 0x00000002000075a7 */ /* 0x0022a400080011ff */
[----:B--2---:R-:W-:Y:S05]  /*2e70*/  @!P0 NANOSLEEP.SYNCS 0x989680 ;  /* 0x009896800000895d */ /* 0x004fea0003900000 */
[----:B------:R-:W2:Y:S02]  /*2e80*/  @!P0 SYNCS.PHASECHK.TRANS64 P0, [R0+URZ], R2 ;  /* 0x00000002000085a7 */ /* 0x000ea400080010ff */
[----:B--2---:R-:W-:Y:S05]  /*2e90*/  @P0 EXIT ;  /* 0x000000000000094d */ /* 0x004fea0003800000 */
[----:B------:R-:W-:Y:S05]  /*2ea0*/  BRA `(.L_x_54) ;  /* 0xfffffffc00ec7947 */ /* 0x000fea000383ffff */
.L_x_18:
[----:B------:R-:W-:-:S04]  /*2eb0*/  UISETP.NE.AND UP1, UPT, UR38, URZ, UPT ;  /* 0x000000ff2600728c */ /* 0x000fc8000bf25270 */
[----:B------:R-:W-:-:S09]  /*2ec0*/  UISETP.NE.OR UP1, UPT, UR8, 0x1, UP1 ;  /* 0x000000010800788c */ /* 0x000fd20008f25670 */
[----:B------:R-:W-:Y:S05]  /*2ed0*/  BRA.U UP1, `(.L_x_55) ;  /* 0x0000000501487547 */ /* 0x000fea000b800000 */
[----:B------:R-:W-:Y:S01]  /*2ee0*/  ISETP.NE.AND P2, PT, R2, RZ, PT ;  /* 0x000000ff0200720c */ /* 0x000fe20003f45270 */
[----:B------:R-:W-:Y:S01]  /*2ef0*/  IMAD.MOV.U32 R12, RZ, RZ, 0x1 ;  /* 0x00000001ff0c7424 */ /* 0x000fe200078e00ff */
[----:B------:R-:W-:Y:S02]  /*2f00*/  CS2R R10, SRZ ;  /* 0x00000000000a7805 */ /* 0x000fe4000001ff00 */
[----:B------:R-:W-:Y:S01]  /*2f10*/  CS2R R8, SRZ ;  /* 0x0000000000087805 */ /* 0x000fe2000001ff00 */
[----:B------:R-:W-:Y:S01]  /*2f20*/  UMOV UR4, 0x400 ;  /* 0x0000040000047882 */ /* 0x000fe20000000000 */
[----:B------:R-:W-:Y:S01]  /*2f30*/  UMOV UR6, URZ ;  /* 0x000000ff00067c82 */ /* 0x000fe20008000000 */
[----:B------:R-:W-:-:S12]  /*2f40*/  ULEA UR38, UR38, UR4, 0x18 ;  /* 0x0000000426267291 */ /* 0x000fd8000f8ec0ff */
.L_x_59:
[----:B------:R-:W-:Y:S02]  /*2f50*/  LEA R0, R8, UR38, 0x3 ;  /* 0x0000002608007c11 */ /* 0x000fe4000f8e18ff */
[----:B------:R-:W-:-:S03]  /*2f60*/  SHF.L.U32 R4, R9, 0x1f, RZ ;  /* 0x0000001f09047819 */ /* 0x000fc600000006ff */
[----:B------:R-:W-:Y:S01]  /*2f70*/  VIADD R5, R0, 0x1c0 ;  /* 0x000001c000057836 */ /* 0x000fe20000000000 */
[----:B------:R-:W1:Y:S02]  /*2f80*/  SYNCS.PHASECHK.TRANS64.TRYWAIT P0, [R0+URZ+0x1b0], R4 ;  /* 0x0001b004000075a7 */ /* 0x000e6400080011ff */
[----:B-1----:R-:W-:Y:S05]  /*2f90*/  @!P0 BRA `(.L_x_56) ;  /* 0x0000004c007c8947 */ /* 0x002fea0003800000 */
.L_x_157:
[----:B------:R-:W-:Y:S01]  /*2fa0*/  ULEA UR5, UR6, UR38, 0x3 ;  /* 0x0000002606057291 */ /* 0x000fe2000f8e18ff */
[----:B-1----:R-:W-:Y:S01]  /*2fb0*/  PRMT R0, RZ, 0x654, R5 ;  /* 0x00000654ff007816 */ /* 0x002fe20000000005 */
[----:B------:R-:W-:Y:S01]  /*2fc0*/  @!P2 IMAD.MOV.U32 R4, RZ, RZ, 0x10 ;  /* 0x00000010ff04a424 */ /* 0x000fe200078e00ff */
[----:B------:R-:W-:Y:S01]  /*2fd0*/  SHF.L.U32 R5, R12, 0x1f, RZ ;  /* 0x0000001f0c057819 */ /* 0x000fe200000006ff */
[----:B------:R-:W-:Y:S01]  /*2fe0*/  UIADD3 UR4, UPT, UPT, UR5, 0x150, URZ ;  /* 0x0000015005047890 */ /* 0x000fe2000fffe0ff */
[----:B------:R1:W-:Y:S05]  /*2ff0*/  SYNCS.ARRIVE.TRANS64.RED.A1T0 RZ, [R0+URZ], RZ ;  /* 0x000000ff00ff79a7 */ /* 0x0003ea00081004ff */
[----:B------:R-:W-:Y:S01]  /*3000*/  IMAD.U32 R6, RZ, RZ, UR4 ;  /* 0x00000004ff067e24 */ /* 0x000fe2000f8e00ff */
[----:B------:R-:W2:Y:S04]  /*3010*/  SYNCS.PHASECHK.TRANS64.TRYWAIT P0, [UR5+0x160], R5 ;  /* 0x00016005ff0075a7 */ /* 0x000ea80008001105 */
[----:B------:R-:W-:Y:S01]  /*3020*/  PRMT R6, R2, 0x654, R6 ;  /* 0x0000065402067816 */ /* 0x000fe20000000006 */
[----:B-12---:R-:W-:Y:S06]  /*3030*/  @!P0 BRA `(.L_x_57) ;  /* 0x0000004c00688947 */ /* 0x006fec0003800000 */
.L_x_159:
[----:B------:R-:W-:Y:S01]  /*3040*/  ULEA UR4, UR6, UR38, 0x4 ;  /* 0x0000002606047291 */ /* 0x000fe2000f8e20ff */
[----:B------:R-:W-:Y:S01]  /*3050*/  SEL R3, R6, R3, !P2 ;  /* 0x0000000306037207 */ /* 0x000fe20005000000 */
[----:B------:R-:W-:Y:S01]  /*3060*/  UIADD3 UR5, UPT, UPT, UR5, 0x150, URZ ;  /* 0x0000015005057890 */ /* 0x000fe2000fffe0ff */
[----:B-1----:R-:W-:Y:S01]  /*3070*/  LEA R0, R11, UR38, 0x3 ;  /* 0x000000260b007c11 */ /* 0x002fe2000f8e18ff */
[----:B------:R-:W-:Y:S01]  /*3080*/  UIADD3 UR4, UPT, UPT, UR4, 0x1e0, URZ ;  /* 0x000001e004047890 */ /* 0x000fe2000fffe0ff */
[----:B------:R1:W-:Y:S01]  /*3090*/  @!P2 SYNCS.ARRIVE.TRANS64.RED RZ, [R3+URZ], R4 ;  /* 0x0000000403ffa9a7 */ /* 0x0003e200080004ff */
[----:B------:R-:W-:Y:S01]  /*30a0*/  UIADD3 UR6, UPT, UPT, UR6, 0x1, URZ ;  /* 0x0000000106067890 */ /* 0x000fe2000fffe0ff */
[----:B------:R-:W-:-:S03]  /*30b0*/  VIADD R8, R8, 0x1 ;  /* 0x0000000108087836 */ /* 0x000fc60000000000 */
[----:B------:R-:W-:Y:S02]  /*30c0*/  UISETP.NE.AND UP0, UPT, UR6, 0x2, UPT ;  /* 0x000000020600788c */ /* 0x000fe4000bf05270 */
[----:B------:R-:W-:Y:S01]  /*30d0*/  ISETP.NE.AND P0, PT, R8, 0x2, PT ;  /* 0x000000020800780c */ /* 0x000fe20003f05270 */
[----:B------:R-:W-:Y:S06]  /*30e0*/  UGETNEXTWORKID.BROADCAST [UR4], [UR5] ;  /* 0x00000000040073ca */ /* 0x000fec0008000100 */
[----:B------:R-:W-:Y:S02]  /*30f0*/  USEL UR4, URZ, 0x1, UP0 ;  /* 0x00000001ff047887 */ /* 0x000fe40008000000 */
[----:B------:R-:W-:-:S04]  /*3100*/  USEL UR6, UR6, URZ, UP0 ;  /* 0x000000ff06067287 */ /* 0x000fc80008000000 */
[----:B------:R-:W-:Y:S02]  /*3110*/  LOP3.LUT R12, R12, UR4, RZ, 0x3c, !PT ;  /* 0x000000040c0c7c12 */ /* 0x000fe4000f8e3cff */
[----:B-1----:R-:W-:-:S04]  /*3120*/  SHF.L.U32 R4, R10, 0x1f, RZ ;  /* 0x0000001f0a047819 */ /* 0x002fc800000006ff */
[----:B------:R-:W1:Y:S02]  /*3130*/  SYNCS.PHASECHK.TRANS64.TRYWAIT P1, [R0+URZ+0x150], R4 ;  /* 0x00015004000075a7 */ /* 0x000e6400080211ff */
[----:B-1----:R-:W-:Y:S05]  /*3140*/  @!P1 BRA `(.L_x_58) ;  /* 0x0000004c003c9947 */ /* 0x002fea0003800000 */
.L_x_160:
[C---:B-1----:R-:W-:Y:S01]  /*3150*/  LEA R4, R11.reuse, UR38, 0x4 ;  /* 0x000000260b047c11 */ /* 0x042fe2000f8e20ff */
[----:B------:R-:W-:Y:S01]  /*3160*/  VIADD R0, R0, 0x160 ;  /* 0x0000016000007836 */ /* 0x000fe20000000000 */
[----:B------:R-:W-:Y:S01]  /*3170*/  SEL R8, R8, RZ, P0 ;  /* 0x000000ff08087207 */ /* 0x000fe20000000000 */
[----:B------:R-:W-:-:S03]  /*3180*/  VIADD R11, R11, 0x1 ;  /* 0x000000010b0b7836 */ /* 0x000fc60000000000 */
[----:B------:R-:W1:Y:S01]  /*3190*/  LDS.128 R4, [R4+0x1e0] ;  /* 0x0001e00004047984 */ /* 0x000e620000000c00 */
[----:B------:R-:W-:Y:S02]  /*31a0*/  PRMT R0, RZ, 0x654, R0 ;  /* 0x00000654ff007816 */ /* 0x000fe40000000000 */
[C---:B------:R-:W-:Y:S01]  /*31b0*/  ISETP.NE.AND P1, PT, R11.reuse, 0x2, PT ;  /* 0x000000020b00780c */ /* 0x040fe20003f25270 */
[----:B------:R-:W-:Y:S01]  /*31c0*/  @!PT LDS RZ, [RZ] ;  /* 0x00000000fffff984 */ /* 0x000fe20000000800 */
[----:B------:R-:W-:Y:S01]  /*31d0*/  @!PT LDS RZ, [RZ] ;  /* 0x00000000fffff984 */ /* 0x000fe20000000800 */
[----:B------:R-:W-:Y:S01]  /*31e0*/  @!PT LDS RZ, [RZ] ;  /* 0x00000000fffff984 */ /* 0x000fe20000000800 */
[----:B------:R-:W-:Y:S01]  /*31f0*/  @!PT LDS RZ, [RZ] ;  /* 0x00000000fffff984 */ /* 0x000fe20000000800 */
[----:B------:R2:W-:Y:S06]  /*3200*/  MEMBAR.ALL.CTA ;  /* 0x0000000000007992 */ /* 0x0005ec0000008000 */
[----:B--2---:R-:W2:Y:S01]  /*3210*/  FENCE.VIEW.ASYNC.S ;  /* 0x00000000000073c6 */ /* 0x004ea20000000000 */
[----:B------:R-:W-:Y:S01]  /*3220*/  SEL R11, R11, RZ, P1 ;  /* 0x000000ff0b0b7207 */ /* 0x000fe20000800000 */
[----:B--2---:R2:W-:Y:S01]  /*3230*/  SYNCS.ARRIVE.TRANS64.RED.A1T0 RZ, [R0+URZ], RZ ;  /* 0x000000ff00ff79a7 */ /* 0x0045e200081004ff */
[----:B-1----:R-:W-:-:S02]  /*3240*/  LOP3.LUT P3, RZ, R6, 0x1, RZ, 0xc0, !PT ;  /* 0x0000000106ff7812 */ /* 0x002fc4000786c0ff */
[----:B------:R-:W-:-:S04]  /*3250*/  SEL R4, RZ, 0x1, P1 ;  /* 0x00000001ff047807 */ /* 0x000fc80000800000 */
[----:B------:R-:W-:Y:S02]  /*3260*/  LOP3.LUT R10, R10, R4, RZ, 0x3c, !PT ;  /* 0x000000040a0a7212 */ /* 0x000fe400078e3cff */
[----:B--2---:R-:W-:-:S04]  /*3270*/  SEL R0, RZ, 0x1, P0 ;  /* 0x00000001ff007807 */ /* 0x004fc80000000000 */
[----:B------:R-:W-:Y:S01]  /*3280*/  LOP3.LUT R9, R9, R0, RZ, 0x3c, !PT ;  /* 0x0000000009097212 */ /* 0x000fe200078e3cff */
[----:B------:R-:W-:Y:S06]  /*3290*/  @P3 BRA `(.L_x_59) ;  /* 0xfffffffc002c3947 */ /* 0x000fec000383ffff */
[----:B------:R-:W-:Y:S01]  /*32a0*/  ULEA UR5, UR6, UR38, 0x3 ;  /* 0x0000002606057291 */ /* 0x000fe2000f8e18ff */
[----:B------:R-:W-:-:S08]  /*32b0*/  SHF.L.U32 R2, R12, 0x1f, RZ ;  /* 0x0000001f0c027819 */ /* 0x000fd000000006ff */
[----:B------:R-:W1:Y:S02]  /*32c0*/  SYNCS.PHASECHK.TRANS64 P0, [UR5+0x160], R2 ;  /* 0x00016002ff0075a7 */ /* 0x000e640008001005 */
[----:B-1----:R-:W-:Y:S05]  /*32d0*/  @P0 BRA `(.L_x_60) ;  /* 0x0000000000080947 */ /* 0x002fea0003800000 */
[----:B------:R-:W1:Y:S02]  /*32e0*/  SYNCS.PHASECHK.TRANS64.TRYWAIT P0, [UR5+0x160], R2 ;  /* 0x00016002ff0075a7 */ /* 0x000e640008001105 */
[----:B-1----:R-:W-:Y:S05]  /*32f0*/  @!P0 BRA `(.L_x_61) ;  /* 0x0000004800e48947 */ /* 0x002fea0003800000 */
.L_x_60:
[----:B------:R-:W-:-:S04]  /*3300*/  UIADD3 UR4, UPT, UPT, UR6, 0x1, URZ ;  /* 0x0000000106047890 */ /* 0x000fc8000fffe0ff */
[----:B------:R-:W-:-:S04]  /*3310*/  UISETP.NE.AND UP0, UPT, UR4, 0x2, UPT ;  /* 0x000000020400788c */ /* 0x000fc8000bf05270 */
[----:B------:R-:W-:Y:S02]  /*3320*/  USEL UR7, URZ, 0x1, UP0 ;  /* 0x00000001ff077887 */ /* 0x000fe40008000000 */
[----:B------:R-:W-:-:S04]  /*3330*/  USEL UR4, UR4, URZ, UP0 ;  /* 0x000000ff04047287 */ /* 0x000fc80008000000 */
[----:B------:R-:W-:Y:S01]  /*3340*/  ULEA UR4, UR4, UR38, 0x3 ;  /* 0x0000002604047291 */ /* 0x000fe2000f8e18ff */
[----:B-1----:R-:W-:-:S04]  /*3350*/  LOP3.LUT R2, R12, UR7, RZ, 0x3c, !PT ;  /* 0x000000070c027c12 */ /* 0x002fc8000f8e3cff */
[----:B------:R-:W-:-:S04]  /*3360*/  SHF.L.U32 R0, R2, 0x1f, RZ ;  /* 0x0000001f02007819 */ /* 0x000fc800000006ff */
[----:B------:R-:W1:Y:S02]  /*3370*/  SYNCS.PHASECHK.TRANS64 P0, [UR4+0x160], R0 ;  /* 0x00016000ff0075a7 */ /* 0x000e640008001004 */
[----:B-1----:R-:W-:Y:S05]  /*3380*/  @P0 EXIT ;  /* 0x000000000000094d */ /* 0x002fea0003800000 */
[----:B------:R-:W-:Y:S02]  /*3390*/  SHF.L.U32 R2, R2, 0x1f, RZ ;  /* 0x0000001f02027819 */ /* 0x000fe400000006ff */
[----:B------:R-:W-:-:S07]  /*33a0*/  MOV R0, UR4 ;  /* 0x0000000400007c02 */ /* 0x000fce0008000f00 */
.L_x_62:
[----:B-1----:R1:W2:Y:S02]  /*33b0*/  SYNCS.PHASECHK.TRANS64.TRYWAIT P0, [R0+URZ+0x160], R2 ;  /* 0x00016002000075a7 */ /* 0x0022a400080011ff */
[----:B--2---:R-:W-:Y:S05]  /*33c0*/  @!P0 NANOSLEEP.SYNCS 0x989680 ;  /* 0x009896800000895d */ /* 0x004fea0003900000 */
[----:B------:R-:W2:Y:S02]  /*33d0*/  @!P0 SYNCS.PHASECHK.TRANS64 P0, [R0+URZ+0x160], R2 ;  /* 0x00016002000085a7 */ /* 0x000ea400080010ff */
[----:B--2---:R-:W-:Y:S05]  /*33e0*/  @P0 EXIT ;  /* 0x000000000000094d */ /* 0x004fea0003800000 */
[----:B------:R-:W-:Y:S05]  /*33f0*/  BRA `(.L_x_62) ;  /* 0xfffffffc00ec7947 */ /* 0x000fea000383ffff */
.L_x_55:
[----:B------:R-:W-:-:S09]  /*3400*/  UISETP.NE.AND UP1, UPT, UR8, URZ, UPT ;  /* 0x000000ff0800728c */ /* 0x000fd2000bf25270 */
[----:B------:R-:W-:Y:S05]  /*3410*/  BRA.U UP1, `(.L_x_63) ;  /* 0x0000000d017c7547 */ /* 0x000fea000b800000 */
[----:B------:R-:W-:Y:S01]  /*3420*/  UMOV UR4, 0x40 ;  /* 0x0000004000047882 */ /* 0x000fe20000000000 */
[----:B------:R-:W-:Y:S01]  /*3430*/  NOP ;  /* 0x0000000000007918 */ /* 0x000fe20000000000 */
[----:B------:R-:W-:Y:S01]  /*3440*/  ULEA UR4, UR38, UR4, 0x18 ;  /* 0x0000000426047291 */ /* 0x000fe2000f8ec0ff */
[----:B------:R-:W-:Y:S02]  /*3450*/  UMOV UR5, 0x400 ;  /* 0x0000040000057882 */ /* 0x000fe40000000000 */
[----:B------:R-:W-:-:S06]  /*3460*/  ULEA UR38, UR38, UR5, 0x18 ;  /* 0x0000000526267291 */ /* 0x000fcc000f8ec0ff */
[----:B------:R-:W1:Y:S02]  /*3470*/  LDS.U8 R0, [UR4+0x1c] ;  /* 0x00001c04ff007984 */ /* 0x000e640008000000 */
[----:B-1----:R-:W-:-:S13]  /*3480*/  ISETP.NE.AND P0, PT, R0, RZ, PT ;  /* 0x000000ff0000720c */ /* 0x002fda0003f05270 */
[----:B------:R-:W-:Y:S05]  /*3490*/  @P0 BRA `(.L_x_64) ;  /* 0x0000000000580947 */ /* 0x000fea0003800000 */
[----:B------:R-:W-:-:S13]  /*34a0*/  ELECT P0, URZ, PT ;  /* 0x0000000000ff782f */ /* 0x000fda0003800000 */
[----:B------:R-:W-:Y:S05]  /*34b0*/  @!P0 BRA `(.L_x_65) ;  /* 0x0000000000608947 */ /* 0x000fea0003800000 */
[----:B------:R-:W-:Y:S01]  /*34c0*/  UMOV UR5, 0x10 ;  /* 0x0000001000057882 */ /* 0x000fe20000000000 */
[----:B------:R-:W-:Y:S01]  /*34d0*/  HFMA2 R0, -RZ, RZ, 0, 5.9604644775390625e-08 ;  /* 0x00000001ff007431 */ /* 0x000fe200000001ff */
[----:B------:R-:W-:-:S03]  /*34e0*/  MOV R2, 0xffff ;  /* 0x0000ffff00027802 */ /* 0x000fc60000000f00 */
[----:B------:R-:W-:Y:S04]  /*34f0*/  DEPBAR.LE SB1, 0x36 ;  /* 0x00009d800000791a */ /* 0x000fe80000000000 */
[----:B------:R-:W1:Y:S02]  /*3500*/  UTCATOMSWS.FIND_AND_SET.ALIGN UP0, UR5, UR5 ;  /* 0x00000005000575e3 */ /* 0x000e640008000800 */
[----:B-1----:R-:W-:Y:S01]  /*3510*/  MOV R3, UR5 ;  /* 0x0000000500037c02 */ /* 0x002fe20008000f00 */
[----:B------:R-:W-:Y:S06]  /*3520*/  BRA.U UP0, `(.L_x_66) ;  /* 0x0000000100187547 */ /* 0x000fec000b800000 */
.L_x_67:
[----:B------:R-:W-:Y:S05]  /*3530*/  NANOSLEEP 0x64 ;  /* 0x000000640000795d */ /* 0x000fea0003800000 */
[----:B------:R-:W-:-:S05]  /*3540*/  UMOV UR5, 0x10 ;  /* 0x0000001000057882 */ /* 0x000fca0000000000 */
[----:B------:R-:W-:Y:S04]  /*3550*/  DEPBAR.LE SB1, 0x36 ;  /* 0x00009d800000791a */ /* 0x000fe80000000000 */
[----:B------:R-:W1:Y:S02]  /*3560*/  UTCATOMSWS.FIND_AND_SET.ALIGN UP0, UR5, UR5 ;  /* 0x00000005000575e3 */ /* 0x000e640008000800 */
[----:B-1----:R-:W-:Y:S01]  /*3570*/  MOV R3, UR5 ;  /* 0x0000000500037c02 */ /* 0x002fe20008000f00 */
[----:B------:R-:W-:Y:S05]  /*3580*/  BRA.U !UP0, `(.L_x_67) ;  /* 0xfffffffd08e87547 */ /* 0x000fea000b83ffff */
.L_x_66:
[-C--:B------:R-:W-:Y:S02]  /*3590*/  SHF.L.U32 R2, R2, R3.reuse, RZ ;  /* 0x0000000302027219 */ /* 0x080fe400000006ff */
[----:B------:R-:W-:Y:S01]  /*35a0*/  SHF.L.U32 R0, R0, R3, RZ ;  /* 0x0000000300007219 */ /* 0x000fe200000006ff */
[----:B------:R-:W-:Y:S02]  /*35b0*/  IMAD.SHL.U32 R3, R3, 0x20, RZ ;  /* 0x0000002003037824 */ /* 0x000fe400078e00ff */
[----:B------:R1:W-:Y:S04]  /*35c0*/  ATOMS.OR RZ, [UR4+0x14], R2 ;  /* 0x00001402ffff798c */ /* 0x0003e8000b000004 */
[----:B------:R1:W-:Y:S04]  /*35d0*/  ATOMS.OR RZ, [UR4+0x18], R0 ;  /* 0x00001800ffff798c */ /* 0x0003e8000b000004 */
[----:B------:R1:W-:Y:S01]  /*35e0*/  STS [UR38+0x200], R3 ;  /* 0x00020003ff007988 */ /* 0x0003e20008000826 */
[----:B------:R-:W-:Y:S05]  /*35f0*/  BRA `(.L_x_65) ;  /* 0x0000000000107947 */ /* 0x000fea0003800000 */
.L_x_64:
[----:B------:R-:W-:Y:S02]  /*3600*/  MOV R0, 0xffffffff ;  /* 0xffffffff00007802 */ /* 0x000fe40000000f00 */
[----:B------:R-:W-:-:S03]  /*3610*/  MOV R2, 0x3640 ;  /* 0x0000364000027802 */ /* 0x000fc60000000f00 */
[----:B------:R1:W-:Y:S04]  /*3620*/  STS [UR38+0x200], R0 ;  /* 0x00020000ff007988 */ /* 0x0003e80008000826 */
[----:B-1-3-5:R-:W-:Y:S05]  /*3630*/  CALL.REL.NOINC `($__internal_1_$__cuda_sm10x_tcgen05_guardrail_trap_phase_invalid_during_alloc) ;  /* 0x0000004c00747944 */ /* 0x02afea0003c00000 */
.L_x_65:
[----:B------:R-:W-:Y:S05]  /*3640*/  WARPSYNC.ALL ;  /* 0x0000000000007948 */ /* 0x000fea0003800000 */
[----:B------:R-:W2:Y:S01]  /*3650*/  S2UR UR9, SR_CgaCtaId ;  /* 0x00000000000979c3 */ /* 0x000ea20000008800 */
[----:B------:R-:W-:Y:S01]  /*3660*/  UMOV UR4, 0x400 ;  /* 0x0000040000047882 */ /* 0x000fe20000000000 */
[----:B------:R-:W-:-:S06]  /*3670*/  NOP ;  /* 0x0000000000007918 */ /* 0x000fcc0000000000 */
[----:B------:R-:W-:Y:S06]  /*3680*/  BAR.ARV 0x6, 0xa0 ;  /* 0x0182800000007b1d */ /* 0x000fec0000002000 */
[----:B------:R-:W4:Y:S01]  /*3690*/  LDCU UR5, c[0x0][0x38c] ;  /* 0x00007180ff0577ac */ /* 0x000f220008000800 */
[----:B------:R-:W-:Y:S01]  /*36a0*/  IMAD.MOV.U32 R11, RZ, RZ, 0x1 ;  /* 0x00000001ff0b7424 */ /* 0x000fe200078e00ff */
[----:B------:R-:W-:Y:S01]  /*36b0*/  CS2R R8, SRZ ;  /* 0x0000000000087805 */ /* 0x000fe2000001ff00 */
[----:B------:R-:W-:Y:S01]  /*36c0*/  IMAD.MOV.U32 R10, RZ, RZ, RZ ;  /* 0x000000ffff0a7224 */ /* 0x000fe200078e00ff */
[----:B------:R-:W-:Y:S01]  /*36d0*/  UMOV UR12, URZ ;  /* 0x000000ff000c7c82 */ /* 0x000fe20008000000 */
[----:B------:R-:W-:Y:S01]  /*36e0*/  UMOV UR11, URZ ;  /* 0x000000ff000b7c82 */ /* 0x000fe20008000000 */
[----:B------:R-:W-:Y:S01]  /*36f0*/  UMOV UR24, 0x0 ;  /* 0x0000000000187882 */ /* 0x000fe20000000000 */
[----:B------:R-:W-:Y:S01]  /*3700*/  UMOV UR25, 0x80c0010 ;  /* 0x080c001000197882 */ /* 0x000fe20000000000 */
[----:B------:R-:W-:Y:S01]  /*3710*/  UMOV UR20, 0x0 ;  /* 0x0000000000147882 */ /* 0x000fe20000000000 */
[----:B------:R-:W-:Y:S01]  /*3720*/  UMOV UR21, 0x80c0010 ;  /* 0x080c001000157882 */ /* 0x000fe20000000000 */
[----:B--2---:R-:W-:Y:S01]  /*3730*/  ULEA UR9, UR9, UR4, 0x18 ;  /* 0x0000000409097291 */ /* 0x004fe2000f8ec0ff */
[----:B------:R-:W2:Y:S03]  /*3740*/  LDCU UR4, c[0x0][0x38c] ;  /* 0x00007180ff0477ac */ /* 0x000ea60008000800 */
[----:B------:R-:W-:-:S02]  /*3750*/  UIADD3 UR10, UPT, UPT, UR9, 0x6400, URZ ;  /* 0x00006400090a7890 */ /* 0x000fc4000fffe0ff */
[----:B----4-:R-:W-:-:S03]  /*3760*/  UISETP.GE.AND UP3, UPT, UR5, 0x1, UPT ;  /* 0x000000010500788c */ /* 0x010fc6000bf66270 */
[----:B-1----:R-:W1:Y:S01]  /*3770*/  LDS R0, [UR9+0x200] ;  /* 0x00020009ff007984 */ /* 0x002e620008000800 */
[----:B------:R-:W-:-:S04]  /*3780*/  USHF.R.U32.HI UR10, URZ, 0x4, UR10 ;  /* 0x00000004ff0a7899 */ /* 0x000fc8000801160a */
[----:B------:R-:W-:-:S04]  /*3790*/  ULOP3.LUT UR10, UR10, 0x3fff, URZ, 0xc0, !UPT ;  /* 0x00003fff0a0a7892 */ /* 0x000fc8000f8ec0ff */
[----:B------:R-:W-:Y:S02]  /*37a0*/  ULOP3.LUT UR10, UR10, 0x10000, URZ, 0xfc, !UPT ;  /* 0x000100000a0a7892 */ /* 0x000fe4000f8efcff */
[----:B--2---:R-:W-:-:S04]  /*37b0*/  UIADD3 UR4, UPT, UPT, UR4, 0x1f, URZ ;  /* 0x0000001f04047890 */ /* 0x004fc8000fffe0ff */
[----:B------:R-:W-:-:S04]  /*37c0*/  USHF.R.S32.HI UR8, URZ, 0x1f, UR4 ;  /* 0x0000001fff087899 */ /* 0x000fc80008011404 */
[----:B------:R-:W-:Y:S02]  /*37d0*/  ULEA.HI UR8, UR8, UR4, URZ, 0x5 ;  /* 0x0000000408087291 */ /* 0x000fe4000f8f28ff */
[----:B------:R-:W-:Y:S02]  /*37e0*/  UIADD3 UR4, UPT, UPT, UR9, 0x2a400, URZ ;  /* 0x0002a40009047890 */ /* 0x000fe4000fffe0ff */
[----:B------:R-:W-:Y:S02]  /*37f0*/  USHF.R.S32.HI UR8, URZ, 0x5, UR8 ;  /* 0x00000005ff087899 */ /* 0x000fe40008011408 */
[----:B------:R-:W-:Y:S02]  /*3800*/  USHF.R.U32.HI UR4, URZ, 0x4, UR4 ;  /* 0x00000004ff047899 */ /* 0x000fe40008011604 */
[----:B------:R-:W-:Y:S02]  /*3810*/  UISETP.LT.AND UP0, UPT, UR8, 0x1, UPT ;  /* 0x000000010800788c */ /* 0x000fe4000bf01270 */
[----:B------:R-:W-:-:S02]  /*3820*/  ULOP3.LUT UR4, UR4, 0x3fff, URZ, 0xc0, !UPT ;  /* 0x00003fff04047892 */ /* 0x000fc4000f8ec0ff */
[----:B------:R-:W-:Y:S02]  /*3830*/  USEL UR16, UR8, 0x1, !UP0 ;  /* 0x0000000108107887 */ /* 0x000fe4000c000000 */
[----:B------:R-:W-:Y:S02]  /*3840*/  ULOP3.LUT UR4, UR4, 0x10000, URZ, 0xfc, !UPT ;  /* 0x0001000004047892 */ /* 0x000fe4000f8efcff */
[----:B------:R-:W-:Y:S01]  /*3850*/  UIADD3 UR16, UPT, UPT, -UR16, URZ, URZ ;  /* 0x000000ff10107290 */ /* 0x000fe2000fffe1ff */
[----:B-1----:R-:W-:-:S15]  /*3860*/  R2UR UR13, R0 ;  /* 0x00000000000d72ca */ /* 0x002fde00000e0000 */
.L_x_74:
[----:B------:R-:W-:Y:S02]  /*3870*/  LEA R0, R10, UR9, 0x3 ;  /* 0x000000090a007c11 */ /* 0x000fe4000f8e18ff */
[----:B------:R-:W-:Y:S02]  /*3880*/  SHF.L.U32 R2, R9, 0x1f, RZ ;  /* 0x0000001f09027819 */ /* 0x000fe400000006ff */
[----:B------:R-:W-:Y:S01]  /*3890*/  PLOP3.LUT P0, PT, PT, PT, UP3, 0x80, 0x8 ;  /* 0x000000000008781c */ /* 0x000fe20003f0f038 */
[----:B------:R-:W-:Y:S01]  /*38a0*/  VIADD R3, R0, 0x160 ;  /* 0x0000016000037836 */ /* 0x000fe20000000000 */
[----:B-1----:R-:W1:Y:S02]  /*38b0*/  SYNCS.PHASECHK.TRANS64.TRYWAIT P1, [R0+URZ+0x150], R2 ;  /* 0x00015002000075a7 */ /* 0x002e6400080211ff */
[----:B-1--4-:R-:W-:Y:S09]  /*38c0*/  @!P1 BRA `(.L_x_68) ;  /* 0x0000004400889947 */ /* 0x012ff20003800000 */
.L_x_162:
[----:B------:R-:W-:Y:S01]  /*38d0*/  LEA R4, R10, UR9, 0x4 ;  /* 0x000000090a047c11 */ /* 0x000fe2000f8e20ff */
[----:B------:R-:W-:Y:S01]  /*38e0*/  @UP3 ULEA UR5, UR11, UR9, 0x3 ;  /* 0x000000090b053291 */ /* 0x000fe2000f8e18ff */
[----:B------:R-:W-:Y:S01]  /*38f0*/  PLOP3.LUT P2, PT, PT, PT, PT, 0x80, 0x8 ;  /* 0x000000000008781c */ /* 0x000fe20003f4f070 */
[----:B------:R-:W-:Y:S01]  /*3900*/  ULEA UR14, UR12, UR9, 0x3 ;  /* 0x000000090c0e7291 */ /* 0x000fe2000f8e18ff */
[----:B------:R-:W-:Y:S01]  /*3910*/  PRMT R3, RZ, 0x654, R3 ;  /* 0x00000654ff037816 */ /* 0x000fe20000000003 */
[----:B------:R-:W-:Y:S01]  /*3920*/  UIMAD UR15, UR12, 0x30, UR13 ;  /* 0x000000300c0f78a4 */ /* 0x000fe2000f8e020d */
[----:B------:R-:W2:Y:S01]  /*3930*/  LDS.128 R4, [R4+0x1e0] ;  /* 0x0001e00004047984 */ /* 0x000ea20000000c00 */
[----:B-1----:R-:W-:Y:S02]  /*3940*/  @P0 SHF.L.U32 R2, R8, 0x1f, RZ ;  /* 0x0000001f08020819 */ /* 0x002fe400000006ff */
[----:B------:R-:W-:Y:S01]  /*3950*/  SHF.L.U32 R0, R11, 0x1f, RZ ;  /* 0x0000001f0b007819 */ /* 0x000fe200000006ff */
[----:B------:R-:W-:Y:S01]  /*3960*/  @!PT LDS RZ, [RZ] ;  /* 0x00000000fffff984 */ /* 0x000fe20000000800 */
[----:B------:R-:W-:Y:S01]  /*3970*/  @!PT LDS RZ, [RZ] ;  /* 0x00000000fffff984 */ /* 0x000fe20000000800 */
[----:B------:R-:W-:Y:S01]  /*3980*/  @!PT LDS RZ, [RZ] ;  /* 0x00000000fffff984 */ /* 0x000fe20000000800 */
[----:B------:R-:W-:Y:S01]  /*3990*/  @!PT LDS RZ, [RZ] ;  /* 0x00000000fffff984 */ /* 0x000fe20000000800 */
[----:B------:R1:W-:Y:S06]  /*39a0*/  MEMBAR.ALL.CTA ;  /* 0x0000000000007992 */ /* 0x0003ec0000008000 */
[----:B-1----:R-:W1:Y:S02]  /*39b0*/  FENCE.VIEW.ASYNC.S ;  /* 0x00000000000073c6 */ /* 0x002e640000000000 */
[----:B-1----:R1:W-:Y:S01]  /*39c0*/  SYNCS.ARRIVE.TRANS64.RED.A1T0 RZ, [R3+URZ], RZ ;  /* 0x000000ff03ff79a7 */ /* 0x0023e200081004ff */
[----:B------:R1:W4:Y:S01]  /*39d0*/  @P0 SYNCS.PHASECHK.TRANS64.TRYWAIT P2, [UR5], R2 ;  /* 0x00000002ff0005a7 */ /* 0x0003220008041105 */
[----:B--2---:R-:W-:Y:S01]  /*39e0*/  LOP3.LUT P1, RZ, R6, 0x1, RZ, 0xc0, !PT ;  /* 0x0000000106ff7812 */ /* 0x004fe2000782c0ff */
[----:B------:R-:W2:Y:S02]  /*39f0*/  SYNCS.PHASECHK.TRANS64.TRYWAIT P0, [UR14+0x190], R0 ;  /* 0x00019000ff0075a7 */ /* 0x000ea4000800110e */
[----:B-12-4-:R-:W-:Y:S10]  /*3a00*/  @!P0 BRA `(.L_x_69) ;  /* 0x00000044004c8947 */ /* 0x016ff40003800000 */
.L_x_164:
[----:B------:R-:W-:Y:S01]  /*3a10*/  IADD3 R10, PT, PT, R10, 0x1, RZ ;  /* 0x000000010a0a7810 */ /* 0x000fe20007ffe0ff */
[----:B------:R-:W-:Y:S06]  /*3a20*/  BRA.U !UP3, `(.L_x_70) ;  /* 0x000000010b987547 */ /* 0x000fec000b800000 */
[----:B------:R-:W-:Y:S01]  /*3a30*/  UPLOP3.LUT UP4, UPT, UPT, UPT, UPT, 0x40, 0x4 ;  /* 0x000000000004789c */ /* 0x000fe20003f8e870 */
[----:B------:R-:W-:Y:S01]  /*3a40*/  UMOV UR18, UR16 ;  /* 0x0000001000127c82 */ /* 0x000fe20008000000 */
[----:B------:R-:W-:Y:S01]  /*3a50*/  UMOV UR17, UR8 ;  /* 0x0000000800117c82 */ /* 0x000fe20008000000 */
[----:B------:R-:W-:-:S08]  /*3a60*/  UMOV UR5, UR11 ;  /* 0x0000000b00057c82 */ /* 0x000fd00008000000 */
.L_x_73:
[----:B------:R-:W-:Y:S02]  /*3a70*/  UIADD3 UR18, UPT, UPT, UR18, 0x1, URZ ;  /* 0x0000000112127890 */ /* 0x000fe4000fffe0ff */
[----:B--2---:R-:W-:Y:S02]  /*3a80*/  ULEA UR7, UR5, UR9, 0x3 ;  /* 0x0000000905077291 */ /* 0x004fe4000f8e18ff */
[----:B------:R-:W-:Y:S01]  /*3a90*/  UISETP.NE.AND UP0, UPT, UR18, URZ, UPT ;  /* 0x000000ff1200728c */ /* 0x000fe2000bf05270 */
[----:B----4-:R-:W-:Y:S10]  /*3aa0*/  @P2 BRA `(.L_x_71) ;  /* 0x00000000000c2947 */ /* 0x010ff40003800000 */
[----:B-1----:R-:W-:Y:S04]  /*3ab0*/  SHF.L.U32 R2, R8, 0x1f, RZ ;  /* 0x0000001f08027819 */ /* 0x002fe800000006ff */
[----:B------:R-:W1:Y:S02]  /*3ac0*/  SYNCS.PHASECHK.TRANS64.TRYWAIT P0, [UR7], R2 ;  /* 0x00000002ff0075a7 */ /* 0x000e640008001107 */
[----:B-1----:R-:W-:Y:S05]  /*3ad0*/  @!P0 BRA `(.L_x_72) ;  /* 0x0000004400308947 */ /* 0x002fea0003800000 */
.L_x_71:
[----:B------:R-:W-:Y:S01]  /*3ae0*/  UISETP.NE.AND UP1, UPT, UR17, 0x1, UPT ;  /* 0x000000011100788c */ /* 0x000fe2000bf25270 */
[----:B------:R-:W-:Y:S01]  /*3af0*/  PLOP3.LUT P2, PT, PT, PT, PT, 0x80, 0x8 ;  /* 0x000000000008781c */ /* 0x000fe20003f4f070 */
[----:B------:R-:W-:Y:S02]  /*3b00*/  UIADD3 UR11, UPT, UPT, UR5, 0x1, URZ ;  /* 0x00000001050b7890 */ /* 0x000fe4000fffe0ff */
[----:B------:R-:W-:Y:S02]  /*3b10*/  UIMAD UR6, UR5, 0xc0, UR4 ;  /* 0x000000c0050678a4 */ /* 0x000fe4000f8e0204 */
[----:B------:R-:W-:Y:S01]  /*3b20*/  UISETP.NE.AND UP2, UPT, UR11, 0x12, UPT ;  /* 0x000000120b00788c */ /* 0x000fe2000bf45270 */
[----:B------:R-:W-:Y:S01]  /*3b30*/  PLOP3.LUT P0, PT, PT, PT, UP1, 0x80, 0x8 ;  /* 0x000000000008781c */ /* 0x000fe20003f0f018 */
[----:B------:R-:W-:Y:S02]  /*3b40*/  UIADD3 UR28, UPT, UPT, UR6, 0x2, URZ ;  /* 0x00000002061c7890 */ /* 0x000fe4000fffe0ff */
[----:B------:R-:W-:Y:S02]  /*3b50*/  USEL UR22, URZ, 0x1, UP2 ;  /* 0x00000001ff167887 */ /* 0x000fe40009000000 */
[----:B------:R-:W-:Y:S02]  /*3b60*/  USEL UR11, UR11, URZ, UP2 ;  /* 0x000000ff0b0b7287 */ /* 0x000fe40009000000 */
[----:B------:R-:W-:Y:S02]  /*3b70*/  UIADD3 UR17, UPT, UPT, UR17, -0x1, URZ ;  /* 0xffffffff11117890 */ /* 0x000fe4000fffe0ff */
[----:B------:R-:W-:Y:S01]  /*3b80*/  @UP1 ULEA UR19, UR11, UR9, 0x3 ;  /* 0x000000090b131291 */ /* 0x000fe2000f8e18ff */
[----:B------:R-:W-:Y:S01]  /*3b90*/  LOP3.LUT R8, R8, UR22, RZ, 0x3c, !PT ;  /* 0x0000001608087c12 */ /* 0x000fe2000f8e3cff */
[----:B------:R-:W-:Y:S01]  /*3ba0*/  ULEA UR22, UR5, UR10, 0x9 ;  /* 0x0000000a05167291 */ /* 0x000fe2000f8e48ff */
[----:B------:R-:W-:Y:S02]  /*3bb0*/  UMOV UR23, 0x80004020 ;  /* 0x8000402000177882 */ /* 0x000fe40000000000 */
[----:B-1----:R-:W-:Y:S01]  /*3bc0*/  @P0 SHF.L.U32 R0, R8, 0x1f, RZ ;  /* 0x0000001f08000819 */ /* 0x002fe200000006ff */
[----:B------:R-:W-:Y:S01]  /*3bd0*/  UIADD3 UR26, UPT, UPT, UR22, 0x2, URZ ;  /* 0x00000002161a7890 */ /* 0x000fe2000fffe0ff */
[----:B------:R-:W-:Y:S02]  /*3be0*/  UMOV UR29, 0x80004020 ;  /* 0x80004020001d7882 */ /* 0x000fe40000000000 */
[----:B------:R2:W4:Y:S01]  /*3bf0*/  @P0 SYNCS.PHASECHK.TRANS64.TRYWAIT P2, [UR19], R0 ;  /* 0x00000000ff0005a7 */ /* 0x0005220008041113 */
[----:B------:R-:W-:Y:S01]  /*3c00*/  UIADD3 UR19, UPT, UPT, UR7, 0x90, URZ ;  /* 0x0000009007137890 */ /* 0x000fe2000fffe0ff */
[----:B------:R-:W-:Y:S02]  /*3c10*/  UMOV UR27, 0x80004020 ;  /* 0x80004020001b7882 */ /* 0x000fe40000000000 */
[----:B------:R-:W-:Y:S01]  /*3c20*/  UMOV UR7, 0x80004020 ;  /* 0x8000402000077882 */ /* 0x000fe20000000000 */
[----:B------:R-:W-:Y:S01]  /*3c30*/  UMOV UR5, UR11 ;  /* 0x0000000b00057c82 */ /* 0x000fe20008000000 */
[----:B------:R2:W-:Y:S01]  /*3c40*/  UTCHMMA gdesc[UR22], gdesc[UR6], tmem[UR15], tmem[UR24], idesc[UR25], UP4 ;  /* 0x00ff1806160075ea */ /* 0x0005e2000a00000f */
[----:B------:R-:W-:Y:S01]  /*3c50*/  UPLOP3.LUT UP4, UPT, UPT, UPT, UPT, 0x80, 0x8 ;  /* 0x000000000008789c */ /* 0x000fe20003f8f070 */
[----:B------:R2:W-:Y:S02]  /*3c60*/  UTCHMMA gdesc[UR26], gdesc[UR28], tmem[UR15], tmem[UR20], idesc[UR21], UPT ;  /* 0x00ff141c1a0075ea */ /* 0x0005e4000b80000f */
[----:B------:R2:W-:Y:S01]  /*3c70*/  UTCBAR [UR19], URZ ;  /* 0x000000ff130073e9 */ /* 0x0005e200080000ff */
[----:B------:R-:W-:Y:S07]  /*3c80*/  BRA.U UP0, `(.L_x_73) ;  /* 0xfffffffd00787547 */ /* 0x000fee000b83ffff */
.L_x_70:
[----:B------:R-:W-:Y:S01]  /*3c90*/  UIADD3 UR12, UPT, UPT, UR12, 0x1, URZ ;  /* 0x000000010c0c7890 */ /* 0x000fe2000fffe0ff */
[C---:B------:R-:W-:Y:S01]  /*3ca0*/  ISETP.NE.AND P0, PT, R10.reuse, 0x2, PT ;  /* 0x000000020a00780c */ /* 0x040fe20003f05270 */
[----:B------:R-:W-:Y:S02]  /*3cb0*/  UIADD3 UR14, UPT, UPT, UR14, 0x170, URZ ;  /* 0x000001700e0e7890 */ /* 0x000fe4000fffe0ff */
[----:B------:R-:W-:Y:S01]  /*3cc0*/  UISETP.NE.AND UP0, UPT, UR12, 0x4, UPT ;  /* 0x000000040c00788c */ /* 0x000fe2000bf05270 */
[----:B-12---:R-:W-:Y:S02]  /*3cd0*/  SEL R0, RZ, 0x1, P0 ;  /* 0x00000001ff007807 */ /* 0x006fe40000000000 */
[----:B------:R-:W-:Y:S01]  /*3ce0*/  SEL R10, R10, RZ, P0 ;  /* 0x000000ff0a0a7207 */ /* 0x000fe20000000000 */
[----:B------:R-:W-:Y:S01]  /*3cf0*/  USEL UR5, URZ, 0x1, UP0 ;  /* 0x00000001ff057887 */ /* 0x000fe20008000000 */
[----:B------:R-:W-:Y:S01]  /*3d00*/  LOP3.LUT R9, R9, R0, RZ, 0x3c, !PT ;  /* 0x0000000009097212 */ /* 0x000fe200078e3cff */
[----:B------:R-:W-:Y:S01]  /*3d10*/  USEL UR12, UR12, URZ, UP0 ;  /* 0x000000ff0c0c7287 */ /* 0x000fe20008000000 */
[----:B------:R1:W-:Y:S03]  /*3d20*/  UTCBAR [UR14], URZ ;  /* 0x000000ff0e0073e9 */ /* 0x0003e600080000ff */
[----:B------:R-:W-:Y:S01]  /*3d30*/  LOP3.LUT R11, R11, UR5, RZ, 0x3c, !PT ;  /* 0x000000050b0b7c12 */ /* 0x000fe2000f8e3cff */
[----:B------:R-:W-:Y:S07]  /*3d40*/  @P1 BRA `(.L_x_74) ;  /* 0xfffffff800c81947 */ /* 0x000fee000383ffff */
[----:B------:R-:W2:Y:S01]  /*3d50*/  S2UR UR4, SR_CgaCtaId ;  /* 0x00000000000479c3 */ /* 0x000ea20000008800 */
[----:B------:R-:W-:Y:S01]  /*3d60*/  ELECT P0, URZ, PT ;  /* 0x0000000000ff782f */ /* 0x000fe20003800000 */
[----:B------:R-:W-:Y:S01]  /*3d70*/  IMAD.MOV.U32 R0, RZ, RZ, 0x1 ;  /* 0x00000001ff007424 */ /* 0x000fe200078e00ff */
[----:B------:R-:W-:Y:S01]  /*3d80*/  UIADD3 UR9, UPT, UPT, UR9, 0x190, URZ ;  /* 0x0000019009097890 */ /* 0x000fe2000fffe0ff */
[----:B------:R-:W-:Y:S01]  /*3d90*/  SHF.L.U32 R2, R11, 0x1f, RZ ;  /* 0x0000001f0b027819 */ /* 0x000fe200000006ff */
[----:B------:R-:W-:-:S03]  /*3da0*/  UMOV UR5, 0x40 ;  /* 0x0000004000057882 */ /* 0x000fc60000000000 */
[----:B------:R-:W-:Y:S01]  /*3db0*/  UVIRTCOUNT.DEALLOC.SMPOOL 0x80 ;  /* 0x000000800000784c */ /* 0x000fe20000000000 */
[----:B--2---:R-:W-:Y:S02]  /*3dc0*/  ULEA UR4, UR4, UR5, 0x18 ;  /* 0x0000000504047291 */ /* 0x004fe4000f8ec0ff */
[----:B------:R-:W-:-:S07]  /*3dd0*/  ULEA UR5, UR12, UR9, 0x3 ;  /* 0x000000090c057291 */ /* 0x000fce000f8e18ff */
[----:B------:R2:W-:Y:S02]  /*3de0*/  @P0 STS.U8 [UR4+0x1c], R0 ;  /* 0x00001c00ff000988 */ /* 0x0005e40008000004 */
[----:B------:R-:W3:Y:S02]  /*3df0*/  SYNCS.PHASECHK.TRANS64.TRYWAIT P0, [UR5], R2 ;  /* 0x00000002ff0075a7 */ /* 0x000ee40008001105 */
[----:B--23--:R-:W-:Y:S05]  /*3e00*/  @!P0 BRA `(.L_x_75) ;  /* 0x00000040007c8947 */ /* 0x00cfea0003800000 */
.L_x_167:
[----:B------:R-:W-:-:S04]  /*3e10*/  UIADD3 UR6, UPT, UPT, UR12, 0x1, URZ ;  /* 0x000000010c067890 */ /* 0x000fc8000fffe0ff */
[----:B------:R-:W-:-:S04]  /*3e20*/  UISETP.NE.AND UP0, UPT, UR6, 0x4, UPT ;  /* 0x000000040600788c */ /* 0x000fc8000bf05270 */
[----:B------:R-:W-:Y:S02]  /*3e30*/  USEL UR7, URZ, 0x1, UP0 ;  /* 0x00000001ff077887 */ /* 0x000fe40008000000 */
[----:B------:R-:W-:-:S04]  /*3e40*/  USEL UR6, UR6, URZ, UP0 ;  /* 0x000000ff06067287 */ /* 0x000fc80008000000 */
[----:B------:R-:W-:Y:S01]  /*3e50*/  ULEA UR5, UR6, UR9, 0x3 ;  /* 0x0000000906057291 */ /* 0x000fe2000f8e18ff */
[----:B--2---:R-:W-:-:S04]  /*3e60*/  LOP3.LUT R2, R11, UR7, RZ, 0x3c, !PT ;  /* 0x000000070b027c12 */ /* 0x004fc8000f8e3cff */
[----:B------:R-:W-:-:S04]  /*3e70*/  SHF.L.U32 R3, R2, 0x1f, RZ ;  /* 0x0000001f02037819 */ /* 0x000fc800000006ff */
[----:B------:R-:W2:Y:S02]  /*3e80*/  SYNCS.PHASECHK.TRANS64.TRYWAIT P0, [UR5], R3 ;  /* 0x00000003ff0075a7 */ /* 0x000ea40008001105 */
[----:B--2---:R-:W-:Y:S05]  /*3e90*/  @!P0 BRA `(.L_x_76) ;  /* 0x0000004000708947 */ /* 0x004fea0003800000 */
.L_x_169:
[----:B------:R-:W-:-:S04]  /*3ea0*/  UIADD3 UR6, UPT, UPT, UR6, 0x1, URZ ;  /* 0x0000000106067890 */ /* 0x000fc8000fffe0ff */
[----:B------:R-:W-:-:S04]  /*3eb0*/  UISETP.NE.AND UP0, UPT, UR6, 0x4, UPT ;  /* 0x000000040600788c */ /* 0x000fc8000bf05270 */
[----:B------:R-:W-:Y:S02]  /*3ec0*/  USEL UR7, URZ, 0x1, UP0 ;  /* 0x00000001ff077887 */ /* 0x000fe40008000000 */
[----:B------:R-:W-:-:S04]  /*3ed0*/  USEL UR6, UR6, URZ, UP0 ;  /* 0x000000ff06067287 */ /* 0x000fc80008000000 */
[----:B------:R-:W-:Y:S01]  /*3ee0*/  ULEA UR5, UR6, UR9, 0x3 ;  /* 0x0000000906057291 */ /* 0x000fe2000f8e18ff */
[----:B------:R-:W-:-:S04]  /*3ef0*/  LOP3.LUT R2, R2, UR7, RZ, 0x3c, !PT ;  /* 0x0000000702027c12 */ /* 0x000fc8000f8e3cff */
[----:B--2---:R-:W-:-:S04]  /*3f00*/  SHF.L.U32 R3, R2, 0x1f, RZ ;  /* 0x0000001f02037819 */ /* 0x004fc800000006ff */
[----:B------:R-:W2:Y:S02]  /*3f10*/  SYNCS.PHASECHK.TRANS64.TRYWAIT P0, [UR5], R3 ;  /* 0x00000003ff0075a7 */ /* 0x000ea40008001105 */
[----:B--2---:R-:W-:Y:S05]  /*3f20*/  @!P0 BRA `(.L_x_77) ;  /* 0x0000004000648947 */ /* 0x004fea0003800000 */
.L_x_171:
[----:B------:R-:W-:-:S04]  /*3f30*/  UIADD3 UR6, UPT, UPT, UR6, 0x1, URZ ;  /* 0x0000000106067890 */ /* 0x000fc8000fffe0ff */
[----:B------:R-:W-:-:S04]  /*3f40*/  UISETP.NE.AND UP0, UPT, UR6, 0x4, UPT ;  /* 0x000000040600788c */ /* 0x000fc8000bf05270 */
[----:B------:R-:W-:Y:S02]  /*3f50*/  USEL UR5, URZ, 0x1, UP0 ;  /* 0x00000001ff057887 */ /* 0x000fe40008000000 */
[----:B------:R-:W-:-:S04]  /*3f60*/  USEL UR6, UR6, URZ, UP0 ;  /* 0x000000ff06067287 */ /* 0x000fc80008000000 */
[----:B------:R-:W-:Y:S01]  /*3f70*/  ULEA UR6, UR6, UR9, 0x3 ;  /* 0x0000000906067291 */ /* 0x000fe2000f8e18ff */
[----:B------:R-:W-:-:S04]  /*3f80*/  LOP3.LUT R2, R2, UR5, RZ, 0x3c, !PT ;  /* 0x0000000502027c12 */ /* 0x000fc8000f8e3cff */
[----:B------:R-:W-:-:S04]  /*3f90*/  SHF.L.U32 R2, R2, 0x1f, RZ ;  /* 0x0000001f02027819 */ /* 0x000fc800000006ff */
[----:B------:R-:W3:Y:S02]  /*3fa0*/  SYNCS.PHASECHK.TRANS64.TRYWAIT P0, [UR6], R2 ;  /* 0x00000002ff0075a7 */ /* 0x000ee40008001106 */
[----:B---3--:R-:W-:Y:S05]  /*3fb0*/  @!P0 BRA `(.L_x_78) ;  /* 0x0000004000588947 */ /* 0x008fea0003800000 */
.L_x_173:
[----:B------:R-:W-:Y:S01]  /*3fc0*/  NOP ;  /* 0x0000000000007918 */ /* 0x000fe20000000000 */
[----:B--2---:R-:W2:Y:S01]  /*3fd0*/  LDS R0, [UR4+0x14] ;  /* 0x00001404ff007984 */ /* 0x004ea20008000800 */
[----:B------:R-:W-:Y:S01]  /*3fe0*/  ULOP3.LUT UR6, UR13, 0xffff, URZ, 0xc0, !UPT ;  /* 0x0000ffff0d067892 */ /* 0x000fe2000f8ec0ff */
[----:B------:R-:W-:Y:S01]  /*3ff0*/  UMOV UR8, 0xffff ;  /* 0x0000ffff00087882 */ /* 0x000fe20000000000 */
[----:B------:R-:W-:Y:S02]  /*4000*/  UMOV UR5, 0x1 ;  /* 0x0000000100057882 */ /* 0x000fe40000000000 */
[----:B------:R-:W-:-:S04]  /*4010*/  USHF.R.U32.HI UR6, URZ, 0x5, UR6 ;  /* 0x00000005ff067899 */ /* 0x000fc80008011606 */
[----:B------:R-:W-:Y:S02]  /*4020*/  USHF.L.U32 UR8, UR8, UR6, URZ ;  /* 0x0000000608087299 */ /* 0x000fe400080006ff */
[----:B------:R-:W-:-:S04]  /*4030*/  USHF.L.U32 UR5, UR5, UR6, URZ ;  /* 0x0000000605057299 */ /* 0x000fc800080006ff */
[----:B--2---:R-:W-:-:S04]  /*4040*/  LOP3.LUT R0, R0, UR8, RZ, 0xc0, !PT ;  /* 0x0000000800007c12 */ /* 0x004fc8000f8ec0ff */
[----:B------:R-:W-:-:S13]  /*4050*/  ISETP.NE.AND P0, PT, R0, UR8, PT ;  /* 0x0000000800007c0c */ /* 0x000fda000bf05270 */
[----:B------:R-:W-:Y:S05]  /*4060*/  @P0 BRA `(.L_x_79) ;  /* 0x0000000000580947 */ /* 0x000fea0003800000 */
[----:B------:R-:W2:Y:S02]  /*4070*/  LDS R0, [UR4+0x18] ;  /* 0x00001804ff007984 */ /* 0x000ea40008000800 */
[----:B--2---:R-:W-:-:S04]  /*4080*/  LOP3.LUT R0, R0, UR5, RZ, 0xc0, !PT ;  /* 0x0000000500007c12 */ /* 0x004fc8000f8ec0ff */
[----:B------:R-:W-:-:S13]  /*4090*/  ISETP.NE.AND P0, PT, R0, UR5, PT ;  /* 0x0000000500007c0c */ /* 0x000fda000bf05270 */
[----:B------:R-:W-:Y:S05]  /*40a0*/  @P0 BRA `(.L_x_80) ;  /* 0x00000000003c0947 */ /* 0x000fea0003800000 */
[----:B------:R-:W2:Y:S01]  /*40b0*/  S2R R2, SR_LANEID ;  /* 0x0000000000027919 */ /* 0x000ea20000000000 */
[----:B------:R-:W-:Y:S01]  /*40c0*/  ULOP3.LUT UR8, URZ, UR8, URZ, 0x33, !UPT ;  /* 0x00000008ff087292 */ /* 0x000fe2000f8e33ff */
[----:B------:R-:W-:Y:S02]  /*40d0*/  VOTEU.ANY UR7, UPT, PT ;  /* 0x0000000000077886 */ /* 0x000fe400038e0100 */
[----:B------:R-:W-:-:S03]  /*40e0*/  UFLO.U32 UR7, UR7 ;  /* 0x00000007000772bd */ /* 0x000fc600080e0000 */
[----:B------:R-:W-:-:S04]  /*40f0*/  IMAD.U32 R0, RZ, RZ, UR8 ;  /* 0x00000008ff007e24 */ /* 0x000fc8000f8e00ff */
[----:B------:R3:W1:Y:S02]  /*4100*/  REDUX UR6, R0 ;  /* 0x00000000000673c4 */ /* 0x0006640000000000 */
[----:B------:R1:W-:Y:S01]  /*4110*/  UTCATOMSWS.AND URZ, UR8 ;  /* 0x0000000800ff79e3 */ /* 0x0003e20008000000 */
[----:B--2---:R-:W-:Y:S02]  /*4120*/  ISETP.EQ.U32.AND P0, PT, R2, UR7, PT ;  /* 0x0000000702007c0c */ /* 0x004fe4000bf02070 */
[----:B---3--:R-:W-:Y:S02]  /*4130*/  LOP3.LUT R0, RZ, UR5, RZ, 0x33, !PT ;  /* 0x00000005ff007c12 */ /* 0x008fe4000f8e33ff */
[----:B-1----:R-:W-:Y:S02]  /*4140*/  MOV R2, UR6 ;  /* 0x0000000600027c02 */ /* 0x002fe40008000f00 */
[----:B------:R-:W1:Y:S07]  /*4150*/  REDUX UR5, R0 ;  /* 0x00000000000573c4 */ /* 0x000e6e0000000000 */
[----:B------:R2:W-:Y:S01]  /*4160*/  @P0 ATOMS.AND RZ, [UR4+0x14], R2 ;  /* 0x00001402ffff098c */ /* 0x0005e2000a800004 */
[----:B-1----:R-:W-:-:S05]  /*4170*/  IMAD.U32 R0, RZ, RZ, UR5 ;  /* 0x00000005ff007e24 */ /* 0x002fca000f8e00ff */
[----:B------:R2:W-:Y:S01]  /*4180*/  @P0 ATOMS.AND RZ, [UR4+0x18], R0 ;  /* 0x00001800ffff098c */ /* 0x0005e2000a800004 */
[----:B------:R-:W-:Y:S05]  /*4190*/  BRA `(.L_x_81) ;  /* 0x0000000000147947 */ /* 0x000fea0003800000 */
.L_x_80:
[----:B------:R-:W-:Y:S02]  /*41a0*/  MOV R2, 0x41c0 ;  /* 0x000041c000027802 */ /* 0x000fe40000000f00 */
[----:B-1--45:R-:W-:Y:S05]  /*41b0*/  CALL.REL.NOINC `($__internal_0_$__cuda_sm10x_tcgen05_guardrail_trap_col_being_dealloced_not_returned_by_alloc) ;  /* 0x0000004000887944 */ /* 0x032fea0003c00000 */
[----:B------:R-:W-:Y:S05]  /*41c0*/  BRA `(.L_x_81) ;  /* 0x0000000000087947 */ /* 0x000fea0003800000 */
.L_x_79:
[----:B------:R-:W-:Y:S02]  /*41d0*/  MOV R2, 0x41f0 ;  /* 0x000041f000027802 */ /* 0x000fe40000000f00 */
[----:B-1--45:R-:W-:Y:S05]  /*41e0*/  CALL.REL.NOINC `($__internal_2_$__cuda_sm10x_tcgen05_guardrail_trap_unallocated_columns_being_dealloced) ;  /* 0x0000004000947944 */ /* 0x032fea0003c00000 */
.L_x_81:
[----:B------:R-:W-:Y:S01]  /*41f0*/  NOP ;  /* 0x0000000000007918 */ /* 0x000fe20000000000 */
[----:B------:R-:W-:Y:S05]  /*4200*/  EXIT ;  /* 0x000000000000794d */ /* 0x000fea0003800000 */
.L_x_63:
[----:B------:R-:W-:-:S09]  /*4210*/  UISETP.NE.OR UP2, UPT, UR8, 0x3, !UP2 ;  /* 0x000000030800788c */ /* 0x000fd2000d745670 */
[----:B------:R-:W-:Y:S05]  /*4220*/  BRA.U UP2, `(.L_x_82) ;  /* 0x0000000d02447547 */ /* 0x000fea000b800000 */
[----:B------:R-:W1:Y:S01]  /*4230*/  LDC R0, c[0x0][0xb30] ;  /* 0x0002cc00ff007b82 */ /* 0x000e620000000800 */
[----:B------:R-:W2:Y:S01]  /*4240*/  LDCU.64 UR4, c[0x0][0x888] ;  /* 0x00011100ff0477ac */ /* 0x000ea20008000a00 */
[----:B------:R-:W-:Y:S02]  /*4250*/  HFMA2 R25, -RZ, RZ, 0, 0 ;  /* 0x00000000ff197431 */ /* 0x000fe400000001ff */
[----:B------:R-:W-:Y:S01]  /*4260*/  IMAD.MOV.U32 R27, RZ, RZ, 0x1 ;  /* 0x00000001ff1b7424 */ /* 0x000fe200078e00ff */
[----:B------:R-:W-:Y:S01]  /*4270*/  MOV R23, 0x3000 ;  /* 0x0000300000177802 */ /* 0x000fe20000000f00 */
[----:B------:R-:W4:Y:S01]  /*4280*/  LDCU.64 UR14, c[0x0][0x890] ;  /* 0x00011200ff0e77ac */ /* 0x000f220008000a00 */
[----:B------:R-:W-:Y:S01]  /*4290*/  IMAD.MOV.U32 R26, RZ, RZ, RZ ;  /* 0x000000ffff1a7224 */ /* 0x000fe200078e00ff */
[----:B------:R-:W3:Y:S01]  /*42a0*/  LDC R22, c[0x0][0x370] ;  /* 0x0000dc00ff167b82 */ /* 0x000ee20000000800 */
[----:B------:R-:W-:Y:S01]  /*42b0*/  UPLOP3.LUT UP1, UPT, UPT, UPT, UPT, 0x40, 0x4 ;  /* 0x000000000004789c */ /* 0x000fe20003f2e870 */
[----:B------:R-:W-:-:S06]  /*42c0*/  UMOV UR6, URZ ;  /* 0x000000ff00067c82 */ /* 0x000fcc0008000000 */
[----:B------:R-:W3:Y:S01]  /*42d0*/  LDC R3, c[0x0][0xb0c] ;  /* 0x0002c300ff037b82 */ /* 0x000ee20000000800 */
[----:B--2---:R-:W-:-:S03]  /*42e0*/  UISETP.NE.U32.AND UP4, UPT, UR4, URZ, UPT ;  /* 0x000000ff0400728c */ /* 0x004fc6000bf85070 */
[----:B------:R-:W-:Y:S01]  /*42f0*/  UMOV UR4, 0x400 ;  /* 0x0000040000047882 */ /* 0x000fe20000000000 */
[----:B----4-:R-:W-:-:S03]  /*4300*/  UISETP.NE.U32.AND UP5, UPT, UR14, URZ, UPT ;  /* 0x000000ff0e00728c */ /* 0x010fc6000bfa5070 */
[----:B------:R-:W2:Y:S01]  /*4310*/  LDC R20, c[0x0][0xb20] ;  /* 0x0002c800ff147b82 */ /* 0x000ea20000000800 */
[----:B-1----:R-:W-:Y:S01]  /*4320*/  ISETP.NE.AND P1, PT, R0, 0x1, PT ;  /* 0x000000010000780c */ /* 0x002fe20003f25270 */
[----:B------:R-:W-:Y:S02]  /*4330*/  UISETP.NE.AND.EX UP4, UPT, UR5, URZ, UPT, UP4 ;  /* 0x000000ff0500728c */ /* 0x000fe4000bf85340 */
[----:B------:R-:W-:Y:S02]  /*4340*/  ULEA UR4, UR38, UR4, 0x18 ;  /* 0x0000000426047291 */ /* 0x000fe4000f8ec0ff */
[----:B------:R-:W-:Y:S02]  /*4350*/  UISETP.NE.AND.EX UP5, UPT, UR15, URZ, UPT, UP5 ;  /* 0x000000ff0f00728c */ /* 0x000fe4000bfa5350 */
[----:B------:R-:W1:Y:S08]  /*4360*/  LDC.64 R28, c[0x0][0x348] ;  /* 0x0000d200ff1c7b82 */ /* 0x000e700000000a00 */
[----:B------:R-:W4:Y:S08]  /*4370*/  LDC.64 R14, c[0x0][0xb10] ;  /* 0x0002c400ff0e7b82 */ /* 0x000f300000000a00 */
[----:B------:R-:W1:Y:S08]  /*4380*/  LDC.64 R6, c[0x0][0xb18] ;  /* 0x0002c600ff067b82 */ /* 0x000e700000000a00 */
[----:B------:R-:W1:Y:S08]  /*4390*/  LDC.64 R4, c[0x0][0xb28] ;  /* 0x0002ca00ff047b82 */ /* 0x000e700000000a00 */
[----:B--23--:R-:W1:Y:S02]  /*43a0*/  LDC R21, c[0x0][0x374] ;  /* 0x0000dd00ff157b82 */ /* 0x00ce640000000800 */
.L_x_90:
[C---:B------:R-:W-:Y:S02]  /*43b0*/  LEA R0, R26.reuse, UR4, 0x3 ;  /* 0x000000041a007c11 */ /* 0x040fe4000f8e18ff */
[----:B------:R-:W-:Y:S02]  /*43c0*/  SHF.L.U32 R2, R25, 0x1f, RZ ;  /* 0x0000001f19027819 */ /* 0x000fe400000006ff */
[----:B------:R-:W-:Y:S02]  /*43d0*/  LEA R16, R26, UR4, 0x4 ;  /* 0x000000041a107c11 */ /* 0x000fe4000f8e20ff */
[----:B------:R-:W2:Y:S02]  /*43e0*/  SYNCS.PHASECHK.TRANS64.TRYWAIT P0, [R0+URZ+0x150], R2 ;  /* 0x00015002000075a7 */ /* 0x000ea400080011ff */
[----:B--2---:R-:W-:Y:S05]  /*43f0*/  @!P0 BRA `(.L_x_83) ;  /* 0x0000003c00608947 */ /* 0x004fea0003800000 */
.L_x_174:
[----:B------:R-:W-:Y:S01]  /*4400*/  ISETP.GE.AND P0, PT, R60, 0x1, PT ;  /* 0x000000013c00780c */ /* 0x000fe20003f06270 */
[----:B------:R-:W3:Y:S01]  /*4410*/  LDS.128 R16, [R16+0x1e0] ;  /* 0x0001e00010107984 */ /* 0x000ee20000000c00 */
[----:B------:R-:W-:Y:S01]  /*4420*/  ISETP.NE.U32.AND P3, PT, RZ, UR14, PT ;  /* 0x0000000eff007c0c */ /* 0x000fe2000bf65070 */
[----:B--2---:R-:W-:Y:S03]  /*4430*/  VIADD R0, R0, 0x160 ;  /* 0x0000016000007836 */ /* 0x004fe60000000000 */
[----:B------:R-:W-:Y:S01]  /*4440*/  ISETP.NE.AND.EX P3, PT, RZ, UR15, PT, P3 ;  /* 0x0000000fff007c0c */ /* 0x000fe2000bf65330 */
[----:B------:R-:W-:Y:S01]  /*4450*/  @!PT LDS RZ, [RZ] ;  /* 0x00000000fffff984 */ /* 0x000fe20000000800 */
[----:B------:R-:W-:Y:S01]  /*4460*/  @!PT LDS RZ, [RZ] ;  /* 0x00000000fffff984 */ /* 0x000fe20000000800 */
[----:B------:R-:W-:Y:S01]  /*4470*/  @!PT LDS RZ, [RZ] ;  /* 0x00000000fffff984 */ /* 0x000fe20000000800 */
[----:B------:R-:W-:Y:S01]  /*4480*/  @!PT LDS RZ, [RZ] ;  /* 0x00000000fffff984 */ /* 0x000fe20000000800 */
[----:B------:R2:W-:Y:S06]  /*4490*/  MEMBAR.ALL.CTA ;  /* 0x0000000000007992 */ /* 0x0005ec0000008000 */
[----:B--2---:R-:W2:Y:S01]  /*44a0*/  FENCE.VIEW.ASYNC.S ;  /* 0x00000000000073c6 */ /* 0x004ea20000000000 */
[----:B------:R-:W-:Y:S04]  /*44b0*/  PRMT R0, RZ, 0x654, R0 ;  /* 0x00000654ff007816 */ /* 0x000fe80000000000 */
[----:B--2---:R2:W-:Y:S01]  /*44c0*/  SYNCS.ARRIVE.TRANS64.RED.A1T0 RZ, [R0+URZ], RZ ;  /* 0x000000ff00ff79a7 */ /* 0x0045e200081004ff */
[----:B---3--:R-:W-:Y:S11]  /*44d0*/  LOP3.LUT P4, RZ, R18, 0x1, RZ, 0xc0, !PT ;  /* 0x0000000112ff7812 */ /* 0x008ff6000788c0ff */
[----:B------:R-:W-:Y:S02]  /*44e0*/  @!UPT UIADD3 URZ, UPT, UPT, URZ, URZ, URZ ;  /* 0x000000fffffff290 */ /* 0x000fe4000fffe0ff */
[----:B------:R-:W-:Y:S02]  /*44f0*/  @P4 MOV R11, R16 ;  /* 0x00000010000b4202 */ /* 0x000fe40000000f00 */
[----:B------:R-:W-:Y:S01]  /*4500*/  @P4 LOP3.LUT R10, R17, 0xffff, RZ, 0xc0, !PT ;  /* 0x0000ffff110a4812 */ /* 0x000fe200078ec0ff */
[----:B--2---:R-:W-:Y:S06]  /*4510*/  @!P0 BRA `(.L_x_84) ;  /* 0x0000000000a48947 */ /* 0x004fec0003800000 */
[-C--:B-1----:R-:W-:Y:S01]  /*4520*/  IMAD.HI.U32 R0, R21, R7.reuse, RZ ;  /* 0x0000000715007227 */ /* 0x082fe200078e00ff */
[----:B------:R-:W-:Y:S02]  /*4530*/  ISETP.NE.AND P0, PT, R6, 0x1, PT ;  /* 0x000000010600780c */ /* 0x000fe40003f05270 */
[----:B------:R-:W-:Y:S01]  /*4540*/  ISETP.NE.AND P2, PT, R60, 0x1, PT ;  /* 0x000000013c00780c */ /* 0x000fe20003f45270 */
[----:B----4-:R-:W-:Y:S01]  /*4550*/  IMAD.HI.U32 R9, R22, R14, RZ ;  /* 0x0000000e16097227 */ /* 0x010fe200078e00ff */
[----:B------:R-:W-:Y:S02]  /*4560*/  SHF.R.U32.HI R0, RZ, R20, R0 ;  /* 0x00000014ff007219 */ /* 0x000fe40000011600 */
[----:B------:R-:W-:Y:S01]  /*4570*/  ISETP.NE.AND P5, PT, R3, 0x1, PT ;  /* 0x000000010300780c */ /* 0x000fe20003fa5270 */
[----:B------:R-:W-:Y:S01]  /*4580*/  IMAD.HI.U32 R13, R10, R7, RZ ;  /* 0x000000070a0d7227 */ /* 0x000fe200078e00ff */
[----:B------:R-:W-:Y:S02]  /*4590*/  SHF.R.U32.HI R9, RZ, R15, R9 ;  /* 0x0000000fff097219 */ /* 0x000fe40000011609 */
[----:B------:R-:W-:Y:S01]  /*45a0*/  SEL R0, R21, R0, !P0 ;  /* 0x0000000015007207 */ /* 0x000fe20004000000 */
[----:B------:R-:W-:Y:S01]  /*45b0*/  IMAD.HI.U32 R12, R11, R14, RZ ;  /* 0x0000000e0b0c7227 */ /* 0x000fe200078e00ff */
[----:B------:R-:W-:Y:S03]  /*45c0*/  SEL R9, R22, R9, !P5 ;  /* 0x0000000916097207 */ /* 0x000fe60006800000 */
[-C--:B------:R-:W-:Y:S01]  /*45d0*/  IMAD.HI.U32 R8, R0, R4.reuse, RZ ;  /* 0x0000000400087227 */ /* 0x080fe200078e00ff */
[----:B------:R-:W-:Y:S03]  /*45e0*/  SHF.R.U32.HI R12, RZ, R15, R12 ;  /* 0x0000000fff0c7219 */ /* 0x000fe6000001160c */
[----:B------:R-:W-:Y:S01]  /*45f0*/  IMAD.HI.U32 R2, R9, R4, RZ ;  /* 0x0000000409027227 */ /* 0x000fe200078e00ff */
[-C--:B------:R-:W-:Y:S02]  /*4600*/  @P2 SHF.R.U32.HI R0, RZ, R5.reuse, R8 ;  /* 0x00000005ff002219 */ /* 0x080fe40000011608 */
[----:B------:R-:W-:Y:S02]  /*4610*/  SHF.R.U32.HI R8, RZ, R20, R13 ;  /* 0x00000014ff087219 */ /* 0x000fe4000001160d */
[----:B------:R-:W-:Y:S01]  /*4620*/  @P2 SHF.R.U32.HI R9, RZ, R5, R2 ;  /* 0x00000005ff092219 */ /* 0x000fe20000011602 */
[----:B------:R-:W-:Y:S01]  /*4630*/  IMAD R0, R60, R0, RZ ;  /* 0x000000003c007224 */ /* 0x000fe200078e02ff */
[----:B------:R-:W-:Y:S02]  /*4640*/  SEL R8, R10, R8, !P0 ;  /* 0x000000080a087207 */ /* 0x000fe40004000000 */
[----:B------:R-:W-:Y:S01]  /*4650*/  SEL R2, R11, R12, !P5 ;  /* 0x0000000c0b027207 */ /* 0x000fe20006800000 */
[----:B------:R-:W-:Y:S01]  /*4660*/  IMAD R12, R60, R9, RZ ;  /* 0x000000093c0c7224 */ /* 0x000fe200078e02ff */
[C---:B------:R-:W-:Y:S01]  /*4670*/  ISETP.GE.AND P0, PT, R8.reuse, R0, PT ;  /* 0x000000000800720c */ /* 0x040fe20003f06270 */
[----:B------:R-:W-:Y:S03]  /*4680*/  IMAD.HI.U32 R0, R8, R4, RZ ;  /* 0x0000000408007227 */ /* 0x000fe600078e00ff */
[----:B------:R-:W-:Y:S02]  /*4690*/  ISETP.GE.OR P0, PT, R2, R12, P0 ;  /* 0x0000000c0200720c */ /* 0x000fe40000706670 */
[-C--:B------:R-:W-:Y:S04]  /*46a0*/  SHF.R.U32.HI R0, RZ, R5.reuse, R0 ;  /* 0x00000005ff007219 */ /* 0x080fe80000011600 */
[----:B------:R-:W-:Y:S05]  /*46b0*/  SEL R13, R8, R0, !P2 ;  /* 0x00000000080d7207 */ /* 0x000fea0005000000 */
[----:B------:R-:W-:Y:S02]  /*46c0*/  IMAD.MOV R12, RZ, RZ, -R13 ;  /* 0x000000ffff0c7224 */ /* 0x000fe400078e0a0d */
[----:B------:R-:W-:Y:S04]  /*46d0*/  @!P0 IMAD.HI.U32 R0, R2, R4, RZ ;  /* 0x0000000402008227 */ /* 0x000fe800078e00ff */
[----:B------:R-:W-:Y:S01]  /*46e0*/  IMAD R12, R60, R12, R8 ;  /* 0x0000000c3c0c7224 */ /* 0x000fe200078e0208 */
[----:B------:R-:W-:Y:S04]  /*46f0*/  @!P0 SHF.R.U32.HI R0, RZ, R5, R0 ;  /* 0x00000005ff008219 */ /* 0x000fe80000011600 */
[----:B------:R-:W-:Y:S04]  /*4700*/  @!P0 SEL R0, R2, R0, !P2 ;  /* 0x0000000002008207 */ /* 0x000fe80005000000 */
[----:B------:R-:W-:Y:S01]  /*4710*/  @!P0 IADD3 R13, PT, PT, R13, -R0, RZ ;  /* 0x800000000d0d8210 */ /* 0x000fe20007ffe0ff */
[----:B------:R-:W-:Y:S01]  /*4720*/  @!P0 IMAD R0, R9, R12, R0 ;  /* 0x0000000c09008224 */ /* 0x000fe200078e0200 */
[----:B------:R-:W-:Y:S01]  /*4730*/  IADD3 R9, PT, PT, -R8, RZ, RZ ;  /* 0x000000ff08097210 */ /* 0x000fe20007ffe1ff */
[--C-:B------:R-:W-:Y:S02]  /*4740*/  IMAD.MOV R12, RZ, RZ, -R2.reuse ;  /* 0x000000ffff0c7224 */ /* 0x100fe400078e0a02 */
[----:B------:R-:W-:Y:S02]  /*4750*/  @!P0 IMAD R8, R13, R60, R2 ;  /* 0x0000003c0d088224 */ /* 0x000fe400078e0202 */
[----:B------:R-:W-:Y:S02]  /*4760*/  @!P0 IMAD.MOV.U32 R2, RZ, RZ, R0 ;  /* 0x000000ffff028224 */ /* 0x000fe400078e0000 */
[----:B------:R-:W-:Y:S02]  /*4770*/  IMAD R11, R3, R12, R11 ;  /* 0x0000000c030b7224 */ /* 0x000fe400078e020b */
[----:B------:R-:W-:Y:S02]  /*4780*/  IMAD R10, R6, R9, R10 ;  /* 0x00000009060a7224 */ /* 0x000fe400078e020a */
[----:B------:R-:W-:Y:S02]  /*4790*/  IMAD R11, R2, R3, R11 ;  /* 0x00000003020b7224 */ /* 0x000fe400078e020b */
[----:B------:R-:W-:Y:S02]  /*47a0*/  IMAD R10, R8, R6, R10 ;  /* 0x00000006080a7224 */ /* 0x000fe400078e020a */
.L_x_84:
[----:B------:R-:W-:Y:S05]  /*47b0*/  BRA.U UP1, `(.L_x_85) ;  /* 0x0000000101107547 */ /* 0x000fea000b800000 */
[----:B------:R-:W-:Y:S04]  /*47c0*/  MOV R2, UR7 ;  /* 0x0000000700027c02 */ /* 0x000fe80008000f00 */
[----:B------:R-:W-:Y:S04]  /*47d0*/  SHF.L.U32 R2, R2, 0x1f, RZ ;  /* 0x0000001f02027819 */ /* 0x000fe800000006ff */
[----:B------:R-:W2:Y:S02]  /*47e0*/  SYNCS.PHASECHK.TRANS64.TRYWAIT P0, [UR4+0x148], R2 ;  /* 0x00014802ff0075a7 */ /* 0x000ea40008001104 */
[----:B--2---:R-:W-:Y:S05]  /*47f0*/  @!P0 BRA `(.L_x_86) ;  /* 0x0000003800748947 */ /* 0x004fea0003800000 */
.L_x_85:
[----:B------:R-:W-:Y:S05]  /*4800*/  BRA.U !UP5, `(.L_x_87) ;  /* 0x000000010d347547 */ /* 0x000fea000b800000 */
[----:B------:R-:W-:Y:S01]  /*4810*/  UPLOP3.LUT UP0, UPT, UPT, UPT, UP4, 0x80, 0x8 ;  /* 0x000000000008789c */ /* 0x000fe20003f0f040 */
[----:B--2---:R-:W-:Y:S02]  /*4820*/  HFMA2 R0, -RZ, RZ, 0, 5.9604644775390625e-08 ;  /* 0x00000001ff007431 */ /* 0x004fe400000001ff */
[----:B------:R-:W-:Y:S03]  /*4830*/  IMAD.MOV.U32 R126, RZ, RZ, 0x1 ;  /* 0x00000001ff7e7424 */ /* 0x000fe600078e00ff */
[----:B------:R-:W-:Y:S05]  /*4840*/  PLOP3.LUT P0, PT, PT, PT, UP0, 0x80, 0x8 ;  /* 0x000000000008781c */ /* 0x000fea0003f0f008 */
[----:B------:R-:W2:Y:S01]  /*4850*/  @UP0 LDCU.64 UR8, c[0x0][0x888] ;  /* 0x00011100ff0807ac */ /* 0x000ea20008000a00 */
[----:B------:R-:W-:Y:S07]  /*4860*/  @UP0 UIMAD UR5, UR36, UR14, URZ ;  /* 0x0000000e240502a4 */ /* 0x000fee000f8e02ff */
[----:B------:R-:W-:Y:S01]  /*4870*/  @!P0 PRMT R126, R0, 0x7610, R126 ;  /* 0x00007610007e8816 */ /* 0x000fe2000000007e */
[----:B--2---:R-:W-:Y:S03]  /*4880*/  @UP0 UIMAD.WIDE UR8, UR5, 0x4, UR8 ;  /* 0x00000004050808a5 */ /* 0x004fe6000f8e0208 */
[----:B------:R-:W2:Y:S03]  /*4890*/  @!UP0 LDCU UR5, c[0x0][0x880] ;  /* 0x00011000ff0587ac */ /* 0x000ea60008000800 */
[----:B------:R-:W-:Y:S01]  /*48a0*/  IMAD.U32 R8, RZ, RZ, UR8 ;  /* 0x00000008ff087e24 */ /* 0x000fe2000f8e00ff */
[----:B------:R-:W-:Y:S05]  /*48b0*/  MOV R9, UR9 ;  /* 0x0000000900097c02 */ /* 0x000fea0008000f00 */
[----:B-----5:R3:W5:Y:S02]  /*48c0*/  @P0 LDG.E R67, desc[UR42][R8.64] ;  /* 0x0000002a08430981 */ /* 0x020764000c1e1900 */
[----:B--23--:R-:W-:Y:S07]  /*48d0*/  @!P0 IMAD.U32 R67, RZ, RZ, UR5 ;  /* 0x00000005ff438e24 */ /* 0x00cfee000f8e00ff */
.L_x_87:
[----:B-----5:R-:W-:Y:S01]  /*48e0*/  @!P3 FSETP.EQ.AND P2, PT, R67, RZ, PT ;  /* 0x000000ff4300b20b */ /* 0x020fe20003f42000 */
[----:B------:R-:W-:Y:S01]  /*48f0*/  @!UPT UIADD3 URZ, UPT, UPT, URZ, URZ, URZ ;  /* 0x000000fffffff290 */ /* 0x000fe2000fffe0ff */
[----:B------:R-:W-:Y:S11]  /*4900*/  @!P3 BRA `(.L_x_88) ;  /* 0x000000000014b947 */ /* 0x000ff60003800000 */
[----:B------:R-:W-:Y:S02]  /*4910*/  LOP3.LUT P0, RZ, R126, 0xff, RZ, 0xc0, !PT ;  /* 0x000000ff7eff7812 */ /* 0x000fe4000780c0ff */
[----:B------:R-:W-:Y:S04]  /*4920*/  PLOP3.LUT P2, PT, PT, PT, UP0, 0x80, 0x8 ;  /* 0x000000000008781c */ /* 0x000fe80003f4f008 */
[----:B------:R-:W-:Y:S07]  /*4930*/  PLOP3.LUT P2, PT, P2, PT, PT, 0x8, 0x80 ;  /* 0x000000000080781c */ /* 0x000fee000174e170 */
[----:B------:R-:W-:Y:S11]  /*4940*/  @P0 FSETP.EQ.AND P2, PT, R67, RZ, PT ;  /* 0x000000ff4300020b */ /* 0x000ff60003f42000 */
[----:B------:R-:W-:Y:S02]  /*4950*/  @!UPT UIADD3 URZ, UPT, UPT, URZ, URZ, URZ ;  /* 0x000000fffffff290 */ /* 0x000fe4000fffe0ff */
.L_x_88:
[----:B------:R-:W3:Y:S01]  /*4960*/  LDC.64 R8, c[0x0][0xb10] ;  /* 0x0002c400ff087b82 */ /* 0x000ee20000000a00 */
[----:B------:R-:W-:Y:S01]  /*4970*/  ULEA UR13, UR6, UR4, 0x3 ;  /* 0x00000004060d7291 */ /* 0x000fe2000f8e18ff */
[----:B------:R-:W-:Y:S01]  /*4980*/  SHF.L.U32 R30, R27, 0x1f, RZ ;  /* 0x0000001f1b1e7819 */ /* 0x000fe200000006ff */
[----:B------:R-:W-:Y:S01]  /*4990*/  VIADD R26, R26, 0x1 ;  /* 0x000000011a1a7836 */ /* 0x000fe20000000000 */
[----:B------:R-:W-:Y:S04]  /*49a0*/  @P4 SHF.R.U32.HI R24, RZ, 0x10, R17 ;  /* 0x00000010ff184819 */ /* 0x000fe80000011611 */
[----:B------:R-:W5:Y:S02]  /*49b0*/  LDC.64 R12, c[0x0][0xb18] ;  /* 0x0002c600ff0c7b82 */ /* 0x000f640000000a00 */
[----:B------:R-:W1:Y:S01]  /*49c0*/  SYNCS.PHASECHK.TRANS64.TRYWAIT P5, [UR13+0x130], R30 ;  /* 0x0001301eff0075a7 */ /* 0x000e6200080a110d */
[C---:B---3--:R-:W-:Y:S05]  /*49d0*/  @!P1 IMAD.HI.U32 R8, R11.reuse, R8, RZ ;  /* 0x000000080b089227 */ /* 0x048fea00078e00ff */
[----:B--2---:R-:W2:Y:S01]  /*49e0*/  @!P1 LDC R0, c[0x0][0xb20] ;  /* 0x0002c800ff009b82 */ /* 0x004ea20000000800 */
[----:B------:R-:W-:Y:S01]  /*49f0*/  @!P1 SHF.R.U32.HI R8, RZ, R9, R8 ;  /* 0x00000009ff089219 */ /* 0x000fe20000011608 */
[----:B-----5:R-:W-:Y:S01]  /*4a00*/  @!P1 IMAD.HI.U32 R13, R10, R13, RZ ;  /* 0x0000000d0a0d9227 */ /* 0x020fe200078e00ff */
[----:B------:R-:W-:Y:S05]  /*4a10*/  @!P1 ISETP.NE.AND P0, PT, R12, 0x1, PT ;  /* 0x000000010c00980c */ /* 0x000fea0003f05270 */
[----:B------:R-:W3:Y:S01]  /*4a20*/  @!P1 LDC R2, c[0x0][0xb0c] ;  /* 0x0002c300ff029b82 */ /* 0x000ee20000000800 */
[----:B--2---:R-:W-:Y:S02]  /*4a30*/  @!P1 SHF.R.U32.HI R0, RZ, R0, R13 ;  /* 0x00000000ff009219 */ /* 0x004fe4000001160d */
[----:B---3--:R-:W-:Y:S02]  /*4a40*/  @!P1 ISETP.NE.AND P3, PT, R2, 0x1, PT ;  /* 0x000000010200980c */ /* 0x008fe40003f65270 */
[----:B------:R-:W-:Y:S02]  /*4a50*/  @!P1 SEL R9, R10, R0, !P0 ;  /* 0x000000000a099207 */ /* 0x000fe40004000000 */
[----:B------:R-:W-:Y:S02]  /*4a60*/  ELECT P0, URZ, PT ;  /* 0x0000000000ff782f */ /* 0x000fe40003800000 */
[----:B------:R-:W-:Y:S05]  /*4a70*/  @!P1 SEL R8, R11, R8, !P3 ;  /* 0x000000080b089207 */ /* 0x000fea0005800000 */
[----:B------:R-:W-:Y:S02]  /*4a80*/  @!P1 IMAD.IADD R0, R9, 0x1, -R8 ;  /* 0x0000000109009824 */ /* 0x000fe400078e0a08 */
[----:B------:R-:W-:Y:S02]  /*4a90*/  @!P1 IMAD.IADD R8, R8, 0x1, -R9 ;  /* 0x0000000108089824 */ /* 0x000fe400078e0a09 */
[----:B------:R-:W-:Y:S02]  /*4aa0*/  @!P1 IMAD R11, R0, R2, R11 ;  /* 0x00000002000b9224 */ /* 0x000fe400078e020b */
[----:B------:R-:W-:Y:S01]  /*4ab0*/  @!P1 IMAD R10, R8, R12, R10 ;  /* 0x0000000c080a9224 */ /* 0x000fe200078e020a */
[----:B-1----:R-:W-:Y:S06]  /*4ac0*/  @!P5 BRA `(.L_x_89) ;  /* 0x0000003400d8d947 */ /* 0x002fec0003800000 */
.L_x_177:
[----:B------:R-:W-:Y:S01]  /*4ad0*/  UIADD3 UR25, UPT, UPT, UR13, 0x120, URZ ;  /* 0x000001200d197890 */ /* 0x000fe2000fffe0ff */
[----:B------:R-:W-:Y:S01]  /*4ae0*/  PLOP3.LUT P0, PT, P2, P0, PT, 0xf2, 0x2f ;  /* 0x00000000002f781c */ /* 0x000fe20001701e72 */
[----:B------:R-:W-:Y:S01]  /*4af0*/  UMOV UR22, 0x0 ;  /* 0x0000000000167882 */ /* 0x000fe20000000000 */
[----:B------:R-:W-:Y:S01]  /*4b00*/  UMOV UR23, 0x10000000 ;  /* 0x1000000000177882 */ /* 0x000fe20000000000 */
[----:B------:R-:W-:Y:S01]  /*4b10*/  UPRMT UR21, UR38, 0x654, UR25 ;  /* 0x0000065426157896 */ /* 0x000fe20008000019 */
[----:B------:R-:W-:Y:S01]  /*4b20*/  UMOV UR28, UR36 ;  /* 0x00000024001c7c82 */ /* 0x000fe20008000000 */
[----:B------:R-:W-:Y:S01]  /*4b30*/  UMOV UR20, UR36 ;  /* 0x0000002400147c82 */ /* 0x000fe20008000000 */
[----:B------:R-:W-:Y:S01]  /*4b40*/  UMOV UR17, UR25 ;  /* 0x0000001900117c82 */ /* 0x000fe20008000000 */
[----:B------:R-:W-:Y:S01]  /*4b50*/  UMOV UR12, UR36 ;  /* 0x00000024000c7c82 */ /* 0x000fe20008000000 */
[----:B------:R-:W-:Y:S05]  /*4b60*/  @P4 R2UR UR36, R24 ;  /* 0x00000000182442ca */ /* 0x000fea00000e0000 */
[----:B------:R-:W-:Y:S01]  /*4b70*/  @!P0 IADD3 R2, P2, PT, R28, 0x580, RZ ;  /* 0x000005801c028810 */ /* 0x000fe20007f5e0ff */
[----:B------:R-:W-:Y:S01]  /*4b80*/  @!P0 IMAD R124, R124, 0x30, RZ ;  /* 0x000000307c7c8824 */ /* 0x000fe200078e02ff */
[----:B------:R-:W-:Y:S01]  /*4b90*/  VOTEU.ALL UP3, P0 ;  /* 0x0000000000ff7886 */ /* 0x000fe20000060000 */
[----:B------:R-:W-:Y:S01]  /*4ba0*/  VOTEU.ALL UP2, P0 ;  /* 0x0000000000ff7886 */ /* 0x000fe20000040000 */
[----:B------:R-:W-:Y:S01]  /*4bb0*/  @!P0 R2UR UR9, R2 ;  /* 0x00000000020982ca */ /* 0x000fe200000e0000 */
[----:B-1----:R-:W-:Y:S01]  /*4bc0*/  @!P0 IMAD.X R0, RZ, RZ, R29, P2 ;  /* 0x000000ffff008224 */ /* 0x002fe200010e061d */
[----:B------:R-:W-:Y:S01]  /*4bd0*/  @!P0 R2UR UR26, R124 ;  /* 0x000000007c1a82ca */ /* 0x000fe200000e0000 */
[----:B------:R-:W-:Y:S01]  /*4be0*/  @!P0 IMAD.SHL.U32 R125, R125, 0x80, RZ ;  /* 0x000000807d7d8824 */ /* 0x000fe200078e00ff */
[----:B------:R-:W-:Y:S01]  /*4bf0*/  VOTEU.ALL UP1, P0 ;  /* 0x0000000000ff7886 */ /* 0x000fe20000020000 */
[----:B------:R-:W-:Y:S01]  /*4c00*/  IMAD.IADD R124, R10, 0x1, R122 ;  /* 0x000000010a7c7824 */ /* 0x000fe200078e027a */
[----:B------:R-:W-:Y:S02]  /*4c10*/  @!P0 R2UR UR8, R0 ;  /* 0x00000000000882ca */ /* 0x000fe400000e0000 */
[----:B------:R-:W-:Y:S01]  /*4c20*/  @!P0 R2UR UR27, R125 ;  /* 0x000000007d1b82ca */ /* 0x000fe200000e0000 */
[----:B------:R-:W-:Y:S01]  /*4c30*/  @!UP1 UIMAD UR5, UR6, 0x3000, UR4 ;  /* 0x00003000060598a4 */ /* 0x000fe2000f8e0204 */
[----:B------:R-:W-:Y:S03]  /*4c40*/  IMAD.IADD R125, R11, 0x1, R123 ;  /* 0x000000010b7d7824 */ /* 0x000fe600078e027b */
[----:B------:R-:W-:Y:S01]  /*4c50*/  @!UP1 UIADD3 UR24, UPT, UPT, UR5, 0x300, URZ ;  /* 0x0000030005189890 */ /* 0x000fe2000fffe0ff */
[----:B------:R-:W-:Y:S01]  /*4c60*/  IMAD.U32 R8, RZ, RZ, UR9 ;  /* 0x00000009ff087e24 */ /* 0x000fe2000f8e00ff */
[----:B------:R-:W-:Y:S02]  /*4c70*/  @!UP1 UIADD3 UR18, UPT, UPT, UR26, 0x10, URZ ;  /* 0x000000101a129890 */ /* 0x000fe4000fffe0ff */
[----:B------:R-:W-:Y:S02]  /*4c80*/  @!UP1 UIADD3 UR16, UPT, UPT, UR5, 0x1300, URZ ;  /* 0x0000130005109890 */ /* 0x000fe4000fffe0ff */
[----:B------:R-:W-:Y:S01]  /*4c90*/  IMAD.U32 R9, RZ, RZ, UR8 ;  /* 0x00000008ff097e24 */ /* 0x000fe2000f8e00ff */
[----:B------:R-:W-:Y:S01]  /*4ca0*/  @!P0 R2UR UR30, R8 ;  /* 0x00000000081e82ca */ /* 0x000fe200000e0000 */
[----:B------:R-:W-:Y:S01]  /*4cb0*/  UMOV UR19, UR27 ;  /* 0x0000001b00137c82 */ /* 0x000fe20008000000 */
[----:B------:R-:W-:Y:S02]  /*4cc0*/  @!UP1 UIADD3 UR10, UPT, UPT, UR26, 0x20, URZ ;  /* 0x000000201a0a9890 */ /* 0x000fe4000fffe0ff */
[----:B------:R-:W-:Y:S01]  /*4cd0*/  @!P0 R2UR UR31, R9 ;  /* 0x00000000091f82ca */ /* 0x000fe200000e0000 */
[----:B------:R-:W-:Y:S01]  /*4ce0*/  @!UP1 UIADD3 UR8, UPT, UPT, UR5, 0x2300, URZ ;  /* 0x0000230005089890 */ /* 0x000fe2000fffe0ff */
[----:B------:R-:W-:Y:S01]  /*4cf0*/  VOTEU.ALL UP1, P0 ;  /* 0x0000000000ff7886 */ /* 0x000fe20000020000 */
[----:B------:R-:W-:Y:S01]  /*4d00*/  UMOV UR9, UR25 ;  /* 0x0000001900097c82 */ /* 0x000fe20008000000 */
[----:B------:R-:W-:Y:S09]  /*4d10*/  UMOV UR11, UR27 ;  /* 0x0000001b000b7c82 */ /* 0x000ff20008000000 */
[----:B------:R2:W-:Y:S01]  /*4d20*/  @!UP3 UTMALDG.3D [UR24], [UR30], desc[UR22] ;  /* 0x000016181e00b5b4 */ /* 0x0005e20008011000 */
[----:B------:R2:W-:Y:S01]  /*4d30*/  @!UP2 UTMALDG.3D [UR16], [UR30], desc[UR22] ;  /* 0x000016101e00a5b4 */ /* 0x0005e20008011000 */
[----:B------:R2:W-:Y:S01]  /*4d40*/  @!UP1 UTMALDG.3D [UR8], [UR30], desc[UR22] ;  /* 0x000016081e0095b4 */ /* 0x0005e20008011000 */
[----:B------:R2:W-:Y:S01]  /*4d50*/  @!P0 SYNCS.ARRIVE.TRANS64.RED.A0TR RZ, [UR13+0x120], R23 ;  /* 0x00012017ffff89a7 */ /* 0x0005e2000830040d */
[C---:B------:R-:W-:Y:S04]  /*4d60*/  ISETP.NE.AND P0, PT, R26.reuse, 0x2, PT ;  /* 0x000000021a00780c */ /* 0x040fe80003f05270 */
[----:B------:R-:W-:Y:S02]  /*4d70*/  SEL R0, RZ, 0x1, P0 ;  /* 0x00000001ff007807 */ /* 0x000fe40000000000 */
[----:B------:R-:W-:Y:S02]  /*4d80*/  SEL R26, R26, RZ, P0 ;  /* 0x000000ff1a1a7207 */ /* 0x000fe40000000000 */
[----:B------:R-:W-:Y:S01]  /*4d90*/  LOP3.LUT R25, R25, R0, RZ, 0x3c, !PT ;  /* 0x0000000019197212 */ /* 0x000fe200078e3cff */
[----:B------:R-:W-:Y:S01]  /*4da0*/  SYNCS.ARRIVE.TRANS64.RED.A1T0 RZ, [UR21], RZ ;  /* 0x000000ffffff79a7 */ /* 0x000fe20008100415 */
[----:B------:R-:W-:Y:S04]  /*4db0*/  UIADD3 UR21, UPT, UPT, UR6, 0x1, URZ ;  /* 0x0000000106157890 */ /* 0x000fe8000fffe0ff */
[----:B------:R-:W-:Y:S04]  /*4dc0*/  UISETP.NE.AND UP1, UPT, UR21, 0x2, UPT ;  /* 0x000000021500788c */ /* 0x000fe8000bf25270 */
[----:B------:R-:W-:Y:S02]  /*4dd0*/  USEL UR13, URZ, 0x1, UP1 ;  /* 0x00000001ff0d7887 */ /* 0x000fe40008800000 */
[----:B------:R-:W-:Y:S02]  /*4de0*/  USEL UR6, UR21, URZ, UP1 ;  /* 0x000000ff15067287 */ /* 0x000fe40008800000 */
[----:B------:R-:W-:Y:S02]  /*4df0*/  UPLOP3.LUT UP1, UPT, UPT, UPT, UPT, 0x80, 0x8 ;  /* 0x000000000008789c */ /* 0x000fe40003f2f070 */
[----:B------:R-:W-:Y:S01]  /*4e00*/  LOP3.LUT R27, R27, UR13, RZ, 0x3c, !PT ;  /* 0x0000000d1b1b7c12 */ /* 0x000fe2000f8e3cff */
[----:B--2---:R-:W-:Y:S08]  /*4e10*/  @P4 BRA `(.L_x_90) ;  /* 0xfffffff400644947 */ /* 0x004ff0000383ffff */
[----:B------:R-:W-:Y:S01]  /*4e20*/  UIADD3 UR5, UPT, UPT, UR4, 0x130, URZ ;  /* 0x0000013004057890 */ /* 0x000fe2000fffe0ff */
[----:B------:R-:W-:-:S03]  /*4e30*/  SHF.L.U32 R2, R27, 0x1f, RZ ;  /* 0x0000001f1b027819 */ /* 0x000fc600000006ff */
[----:B------:R-:W-:-:S09]  /*4e40*/  ULEA UR4, UR6, UR5, 0x3 ;  /* 0x0000000506047291 */ /* 0x000fd2000f8e18ff */
[----:B------:R-:W1:Y:S02]  /*4e50*/  SYNCS.PHASECHK.TRANS64.TRYWAIT P0, [UR4], R2 ;  /* 0x00000002ff0075a7 */ /* 0x000e640008001104 */
[----:B-1----:R-:W-:Y:S05]  /*4e60*/  @!P0 BRA `(.L_x_91) ;  /* 0x0000003400088947 */ /* 0x002fea0003800000 */
.L_x_179:
[----:B------:R-:W-:-:S04]  /*4e70*/  UIADD3 UR6, UPT, UPT, UR6, 0x1, URZ ;  /* 0x0000000106067890 */ /* 0x000fc8000fffe0ff */
[----:B------:R-:W-:-:S04]  /*4e80*/  UISETP.NE.AND UP0, UPT, UR6, 0x2, UPT ;  /* 0x000000020600788c */ /* 0x000fc8000bf05270 */
[----:B------:R-:W-:Y:S02]  /*4e90*/  USEL UR4, URZ, 0x1, UP0 ;  /* 0x00000001ff047887 */ /* 0x000fe40008000000 */
[----:B------:R-:W-:-:S04]  /*4ea0*/  USEL UR6, UR6, URZ, UP0 ;  /* 0x000000ff06067287 */ /* 0x000fc80008000000 */
[----:B------:R-:W-:Y:S01]  /*4eb0*/  ULEA UR6, UR6, UR5, 0x3 ;  /* 0x0000000506067291 */ /* 0x000fe2000f8e18ff */
[----:B-1----:R-:W-:-:S04]  /*4ec0*/  LOP3.LUT R2, R27, UR4, RZ, 0x3c, !PT ;  /* 0x000000041b027c12 */ /* 0x002fc8000f8e3cff */
[----:B------:R-:W-:Y:S01]  /*4ed0*/  SHF.L.U32 R2, R2, 0x1f, RZ ;  /* 0x0000001f02027819 */ /* 0x000fe200000006ff */
[----:B------:R-:W-:-:S07]  /*4ee0*/  IMAD.U32 R0, RZ, RZ, UR6 ;  /* 0x00000006ff007e24 */ /* 0x000fce000f8e00ff */
.L_x_92:
[----:B-1----:R1:W2:Y:S02]  /*4ef0*/  SYNCS.PHASECHK.TRANS64.TRYWAIT P0, [R0+URZ], R2 ;  /* 0x00000002000075a7 */ /* 0x0022a400080011ff */
[----:B--2---:R-:W-:Y:S05]  /*4f00*/  @!P0 NANOSLEEP.SYNCS 0x989680 ;  /* 0x009896800000895d */ /* 0x004fea0003900000 */
[----:B------:R-:W2:Y:S02]  /*4f10*/  @!P0 SYNCS.PHASECHK.TRANS64 P0, [R0+URZ], R2 ;  /* 0x00000002000085a7 */ /* 0x000ea400080010ff */
[----:B--2---:R-:W-:Y:S05]  /*4f20*/  @P0 EXIT ;  /* 0x000000000000094d */ /* 0x004fea0003800000 */
[----:B------:R-:W-:Y:S05]  /*4f30*/  BRA `(.L_x_92) ;  /* 0xfffffffc00ec7947 */ /* 0x000fea000383ffff */
.L_x_82:
[----:B------:R-:W-:-:S06]  /*4f40*/  UISETP.GE.AND UP1, UPT, UR8, 0x4, UPT ;  /* 0x000000040800788c */ /* 0x000fcc000bf26270 */
[----:B------:R-:W-:-:S13]  /*4f50*/  PLOP3.LUT P0, PT, PT, PT, UP1, 0x80, 0x8 ;  /* 0x000000000008781c */ /* 0x000fda0003f0f018 */
[----:B------:R-:W-:Y:S05]  /*4f60*/  @!P0 EXIT ;  /* 0x000000000000894d */ /* 0x000fea0003800000 */
[----:B------:R-:W-:Y:S01]  /*4f70*/  BAR.SYNC.DEFER_BLOCKING 0x6, 0xa0 ;  /* 0x0182800000007b1d */ /* 0x000fe20000010000 */
[C---:B------:R-:W-:Y:S02]  /*4f80*/  IMAD.SHL.U32 R2, R138.reuse, 0x10, RZ ;  /* 0x000000108a027824 */ /* 0x040fe400078e00ff */
[----:B------:R-:W-:Y:S02]  /*4f90*/  HFMA2 R137, -RZ, RZ, 0, 5.9604644775390625e-08 ;  /* 0x00000001ff897431 */ /* 0x000fe400000001ff */
[C---:B------:R-:W-:Y:S01]  /*4fa0*/  IMAD.U32 R22, R138.reuse, 0x10000, RZ ;  /* 0x000100008a167824 */ /* 0x040fe200078e00ff */
[----:B------:R-:W-:Y:S01]  /*4fb0*/  MOV R141, RZ ;  /* 0x000000ff008d7202 */ /* 0x000fe20000000f00 */
[----:B------:R-:W-:Y:S01]  /*4fc0*/  IMAD.SHL.U32 R130, R138, 0x2, RZ ;  /* 0x000000028a827824 */ /* 0x000fe200078e00ff */
[----:B------:R-:W-:Y:S01]  /*4fd0*/  UMOV UR37, 0x400 ;  /* 0x0000040000257882 */ /* 0x000fe20000000000 */
[----:B------:R-:W1:Y:S01]  /*4fe0*/  LDC R129, c[0x0][0x370] ;  /* 0x0000dc00ff817b82 */ /* 0x000e620000000800 */
[----:B------:R-:W-:Y:S01]  /*4ff0*/  ULEA UR37, UR38, UR37, 0x18 ;  /* 0x0000002526257291 */ /* 0x000fe2000f8ec0ff */
[----:B------:R-:W-:Y:S01]  /*5000*/  LOP3.LUT P0, R3, R2, 0x40, RZ, 0xc0, !PT ;  /* 0x0000004002037812 */ /* 0x000fe2000780c0ff */
[----:B------:R-:W-:Y:S01]  /*5010*/  IMAD.MOV.U32 R66, RZ, RZ, RZ ;  /* 0x000000ffff427224 */ /* 0x000fe200078e00ff */
[----:B------:R-:W-:Y:S01]  /*5020*/  LOP3.LUT R22, R22, 0x600000, RZ, 0xc0, !PT ;  /* 0x0060000016167812 */ /* 0x000fe200078ec0ff */
[----:B------:R-:W-:Y:S01]  /*5030*/  IMAD.MOV.U32 R136, RZ, RZ, RZ ;  /* 0x000000ffff887224 */ /* 0x000fe200078e00ff */
[----:B------:R-:W-:-:S02]  /*5040*/  LOP3.LUT R130, R3, 0x8, R130, 0xf8, !PT ;  /* 0x0000000803827812 */ /* 0x000fc400078ef882 */
[----:B------:R-:W-:Y:S01]  /*5050*/  CS2R R134, SRZ ;  /* 0x0000000000867805 */ /* 0x000fe2000001ff00 */
[----:B------:R-:W2:Y:S01]  /*5060*/  LDC R62, c[0x0][0xb0c] ;  /* 0x0002c300ff3e7b82 */ /* 0x000ea20000000800 */
[----:B------:R-:W-:Y:S01]  /*5070*/  P2R R132, PR, RZ, 0x1 ;  /* 0x00000001ff847803 */ /* 0x000fe20000000000 */
[----:B------:R-:W4:Y:S01]  /*5080*/  LDCU.64 UR48, c[0x0][0x348] ;  /* 0x00006900ff3077ac */ /* 0x000f220008000a00 */
[----:B------:R-:W-:Y:S02]  /*5090*/  LOP3.LUT R130, R130, 0x7b0, R2, 0xf8, !PT ;  /* 0x000007b082827812 */ /* 0x000fe400078ef802 */
[----:B------:R-:W-:Y:S01]  /*50a0*/  LOP3.LUT R138, R138, 0x60, RZ, 0xc0, !PT ;  /* 0x000000608a8a7812 */ /* 0x000fe200078ec0ff */
[----:B------:R-:W1:Y:S02]  /*50b0*/  LDCU.64 UR40, c[0x0][0x888] ;  /* 0x00011100ff2877ac */ /* 0x000e640008000a00 */
[----:B------:R-:W1:Y:S01]  /*50c0*/  LDC R127, c[0x0][0xb20] ;  /* 0x0002c800ff7f7b82 */ /* 0x000e620000000800 */
[----:B------:R-:W3:Y:S01]  /*50d0*/  LDS R0, [UR37+0x200] ;  /* 0x00020025ff007984 */ /* 0x000ee20008000800 */
[----:B------:R-:W-:Y:S01]  /*50e0*/  UIADD3 UR46, UPT, UPT, UR37, 0x300, URZ ;  /* 0x00000300252e7890 */ /* 0x000fe2000fffe0ff */
[----:B------:R-:W-:Y:S01]  /*50f0*/  UMOV UR39, URZ ;  /* 0x000000ff00277c82 */ /* 0x000fe20008000000 */
[----:B------:R-:W-:-:S04]  /*5100*/  UMOV UR45, URZ ;  /* 0x000000ff002d7c82 */ /* 0x000fc80008000000 */
[----:B------:R-:W1:Y:S08]  /*5110*/  LDC R61, c[0x0][0xb30] ;  /* 0x0002cc00ff3d7b82 */ /* 0x000e700000000800 */
[----:B------:R-:W1:Y:S08]  /*5120*/  LDC.64 R120, c[0x0][0xb10] ;  /* 0x0002c400ff787b82 */ /* 0x000e700000000a00 */
[----:B------:R-:W1:Y:S08]  /*5130*/  LDC.64 R58, c[0x0][0xb18] ;  /* 0x0002c600ff3a7b82 */ /* 0x000e700000000a00 */
[----:B------:R-:W1:Y:S08]  /*5140*/  LDC.64 R116, c[0x0][0x888] ;  /* 0x00022200ff747b82 */ /* 0x000e700000000a00 */
[----:B------:R-:W1:Y:S01]  /*5150*/  LDC.64 R56, c[0x0][0xb28] ;  /* 0x0002ca00ff387b82 */ /* 0x000e620000000a00 */
[----:B---3--:R-:W-:-:S07]  /*5160*/  IMAD.IADD R22, R0, 0x1, R22 ;  /* 0x0000000100167824 */ /* 0x008fce00078e0216 */
[----:B------:R-:W3:Y:S08]  /*5170*/  LDC.64 R118, c[0x0][0x890] ;  /* 0x00022400ff767b82 */ /* 0x000ef00000000a00 */
[----:B------:R-:W1:Y:S08]  /*5180*/  LDC.64 R114, c[0x0][0x8b0] ;  /* 0x00022c00ff727b82 */ /* 0x000e700000000a00 */
[----:B------:R-:W1:Y:S08]  /*5190*/  LDC.64 R112, c[0x0][0x8a8] ;  /* 0x00022a00ff707b82 */ /* 0x000e700000000a00 */
[----:B--2-4-:R-:W1:Y:S02]  /*51a0*/  LDC R128, c[0x0][0x374] ;  /* 0x0000dd00ff807b82 */ /* 0x014e640000000800 */
.L_x_114:
[----:B------:R-:W-:Y:S02]  /*51b0*/  LEA R0, R141, UR37, 0x3 ;  /* 0x000000258d007c11 */ /* 0x000fe4000f8e18ff */
[----:B------:R-:W-:Y:S02]  /*51c0*/  SHF.L.U32 R2, R135, 0x1f, RZ ;  /* 0x0000001f87027819 */ /* 0x000fe400000006ff */
[----:B------:R-:W-:Y:S02]  /*51d0*/  LEA R16, R141, UR37, 0x4 ;  /* 0x000000258d107c11 */ /* 0x000fe4000f8e20ff */
[----:B------:R-:W2:Y:S02]  /*51e0*/  SYNCS.PHASECHK.TRANS64.TRYWAIT P0, [R0+URZ+0x150], R2 ;  /* 0x00015002000075a7 */ /* 0x000ea400080011ff */
[----:B-12---:R-:W-:Y:S05]  /*51f0*/  @!P0 BRA `(.L_x_93) ;  /* 0x00000030003c8947 */ /* 0x006fea0003800000 */
.L_x_180:
[----:B------:R-:W4:Y:S01]  /*5200*/  LDC.64 R10, c[0x0][0xb10] ;  /* 0x0002c400ff0a7b82 */ /* 0x000f220000000a00 */
[----:B------:R-:W3:Y:S01]  /*5210*/  LDS.128 R16, [R16+0x1e0] ;  /* 0x0001e00010107984 */ /* 0x000ee20000000c00 */
[----:B-1----:R-:W-:Y:S01]  /*5220*/  ISETP.NE.AND P1, PT, R61, 0x1, PT ;  /* 0x000000013d00780c */ /* 0x002fe20003f25270 */
[----:B--2---:R-:W-:Y:S01]  /*5230*/  VIADD R0, R0, 0x160 ;  /* 0x0000016000007836 */ /* 0x004fe20000000000 */
[----:B------:R-:W-:Y:S04]  /*5240*/  ISETP.GE.AND P0, PT, R60, 0x1, PT ;  /* 0x000000013c00780c */ /* 0x000fe80003f06270 */
[----:B------:R-:W1:Y:S01]  /*5250*/  LDC.64 R8, c[0x0][0xb18] ;  /* 0x0002c600ff087b82 */ /* 0x000e620000000a00 */
[----:B------:R-:W-:Y:S01]  /*5260*/  PRMT R0, RZ, 0x654, R0 ;  /* 0x00000654ff007816 */ /* 0x000fe20000000000 */
[----:B------:R-:W-:Y:S01]  /*5270*/  @!PT LDS RZ, [RZ] ;  /* 0x00000000fffff984 */ /* 0x000fe20000000800 */
[----:B------:R-:W-:Y:S01]  /*5280*/  @!PT LDS RZ, [RZ] ;  /* 0x00000000fffff984 */ /* 0x000fe20000000800 */
[----:B------:R-:W-:Y:S01]  /*5290*/  @!PT LDS RZ, [RZ] ;  /* 0x00000000fffff984 */ /* 0x000fe20000000800 */
[----:B------:R-:W-:Y:S01]  /*52a0*/  @!PT LDS RZ, [RZ] ;  /* 0x00000000fffff984 */ /* 0x000fe20000000800 */
[----:B------:R2:W-:Y:S06]  /*52b0*/  MEMBAR.ALL.CTA ;  /* 0x0000000000007992 */ /* 0x0005ec0000008000 */
[----:B--2---:R-:W2:Y:S01]  /*52c0*/  FENCE.VIEW.ASYNC.S ;  /* 0x00000000000073c6 */ /* 0x004ea20000000000 */
[----:B------:R-:W1:Y:S08]  /*52d0*/  @!P1 LDC R12, c[0x0][0xb20] ;  /* 0x0002c800ff0c9b82 */ /* 0x000e700000000800 */
[----:B------:R-:W1:Y:S01]  /*52e0*/  @!P1 LDC R7, c[0x0][0xb0c] ;  /* 0x0002c300ff079b82 */ /* 0x000e620000000800 */
[----:B--2---:R2:W-:Y:S01]  /*52f0*/  SYNCS.ARRIVE.TRANS64.RED.A1T0 RZ, [R0+URZ], RZ ;  /* 0x000000ff00ff79a7 */ /* 0x0045e200081004ff */
[----:B---3--:R-:W-:Y:S04]  /*5300*/  LOP3.LUT P4, RZ, R18, 0x1, RZ, 0xc0, !PT ;  /* 0x0000000112ff7812 */ /* 0x008fe8000788c0ff */
[----:B------:R-:W-:Y:S09]  /*5310*/  P2R R139, PR, RZ, 0x10 ;  /* 0x00000010ff8b7803 */ /* 0x000ff20000000000 */
[----:B------:R-:W-:Y:S02]  /*5320*/  @P4 MOV R64, R16 ;  /* 0x0000001000404202 */ /* 0x000fe40000000f00 */
[----:B------:R-:W-:Y:S01]  /*5330*/  @P4 LOP3.LUT R63, R17, 0xffff, RZ, 0xc0, !PT ;  /* 0x0000ffff113f4812 */ /* 0x000fe200078ec0ff */
[----:B--2-4-:R-:W-:Y:S06]  /*5340*/  @!P0 BRA `(.L_x_94) ;  /* 0x0000000000a48947 */ /* 0x014fec0003800000 */
[----:B------:R-:W-:Y:S01]  /*5350*/  IMAD.HI.U32 R0, R128, R59, RZ ;  /* 0x0000003b80007227 */ /* 0x000fe200078e00ff */
[----:B------:R-:W-:Y:S02]  /*5360*/  ISETP.NE.AND P0, PT, R58, 0x1, PT ;  /* 0x000000013a00780c */ /* 0x000fe40003f05270 */
[----:B------:R-:W-:Y:S01]  /*5370*/  ISETP.NE.AND P2, PT, R60, 0x1, PT ;  /* 0x000000013c00780c */ /* 0x000fe20003f45270 */
[----:B------:R-:W-:Y:S01]  /*5380*/  IMAD.HI.U32 R4, R129, R120, RZ ;  /* 0x0000007881047227 */ /* 0x000fe200078e00ff */
[----:B------:R-:W-:Y:S02]  /*5390*/  SHF.R.U32.HI R0, RZ, R127, R0 ;  /* 0x0000007fff007219 */ /* 0x000fe40000011600 */
[----:B------:R-:W-:Y:S01]  /*53a0*/  ISETP.NE.AND P3, PT, R62, 0x1, PT ;  /* 0x000000013e00780c */ /* 0x000fe20003f65270 */
[----:B------:R-:W-:Y:S01]  /*53b0*/  IMAD.HI.U32 R6, R63, R59, RZ ;  /* 0x0000003b3f067227 */ /* 0x000fe200078e00ff */
[-C--:B------:R-:W-:Y:S02]  /*53c0*/  SHF.R.U32.HI R4, RZ, R121.reuse, R4 ;  /* 0x00000079ff047219 */ /* 0x080fe40000011604 */
[----:B------:R-:W-:Y:S01]  /*53d0*/  SEL R0, R128, R0, !P0 ;  /* 0x0000000080007207 */ /* 0x000fe20004000000 */
[----:B------:R-:W-:Y:S01]  /*53e0*/  IMAD.HI.U32 R5, R64, R120, RZ ;  /* 0x0000007840057227 */ /* 0x000fe200078e00ff */
[----:B------:R-:W-:Y:S03]  /*53f0*/  SEL R4, R129, R4, !P3 ;  /* 0x0000000481047207 */ /* 0x000fe60005800000 */
[-C--:B------:R-:W-:Y:S01]  /*5400*/  IMAD.HI.U32 R3, R0, R56.reuse, RZ ;  /* 0x0000003800037227 */ /* 0x080fe200078e00ff */
[----:B------:R-:W-:Y:S03]  /*5410*/  SHF.R.U32.HI R5, RZ, R121, R5 ;  /* 0x00000079ff057219 */ /* 0x000fe60000011605 */
[----:B------:R-:W-:Y:S01]  /*5420*/  IMAD.HI.U32 R2, R4, R56, RZ ;  /* 0x0000003804027227 */ /* 0x000fe200078e00ff */
[----:B------:R-:W-:Y:S02]  /*5430*/  @P2 SHF.R.U32.HI R0, RZ, R57, R3 ;  /* 0x00000039ff002219 */ /* 0x000fe40000011603 */
[----:B------:R-:W-:Y:S02]  /*5440*/  SHF.R.U32.HI R3, RZ, R127, R6 ;  /* 0x0000007fff037219 */ /* 0x000fe40000011606 */
[----:B------:R-:W-:Y:S01]  /*5450*/  @P2 SHF.R.U32.HI R4, RZ, R57, R2 ;  /* 0x00000039ff042219 */ /* 0x000fe20000011602 */
[----:B------:R-:W-:Y:S01]  /*5460*/  IMAD R0, R60, R0, RZ ;  /* 0x000000003c007224 */ /* 0x000fe200078e02ff */
[----:B------:R-:W-:Y:S02]  /*5470*/  SEL R3, R63, R3, !P0 ;  /* 0x000000033f037207 */ /* 0x000fe40004000000 */
[----:B------:R-:W-:Y:S01]  /*5480*/  SEL R2, R64, R5, !P3 ;  /* 0x0000000540027207 */ /* 0x000fe20005800000 */
[----:B------:R-:W-:Y:S01]  /*5490*/  IMAD R5, R60, R4, RZ ;  /* 0x000000043c057224 */ /* 0x000fe200078e02ff */
[C---:B------:R-:W-:Y:S01]  /*54a0*/  ISETP.GE.AND P0, PT, R3.reuse, R0, PT ;  /* 0x000000000300720c */ /* 0x040fe20003f06270 */
[C---:B------:R-:W-:Y:S03]  /*54b0*/  IMAD.HI.U32 R0, R3.reuse, R56, RZ ;  /* 0x0000003803007227 */ /* 0x040fe600078e00ff */
[C---:B------:R-:W-:Y:S02]  /*54c0*/  ISETP.GE.OR P0, PT, R2.reuse, R5, P0 ;  /* 0x000000050200720c */ /* 0x040fe40000706670 */
[----:B------:R-:W-:Y:S04]  /*54d0*/  SHF.R.U32.HI R0, RZ, R57, R0 ;  /* 0x00000039ff007219 */ /* 0x000fe80000011600 */
[C---:B------:R-:W-:Y:S05]  /*54e0*/  SEL R6, R3.reuse, R0, !P2 ;  /* 0x0000000003067207 */ /* 0x040fea0005000000 */
        /* <DEDUP_REMOVED lines=14> */
[----:B------:R-:W-:Y:S07]  /*55d0*/  IMAD R63, R3, R58, R63 ;  /* 0x0000003a033f7224 */ /* 0x000fee00078e023f */
.L_x_94:
[----:B------:R-:W-:Y:S01]  /*55e0*/  @!P1 IMAD.HI.U32 R0, R64, R10, RZ ;  /* 0x0000000a40009227 */ /* 0x000fe200078e00ff */
[----:B-1----:R-:W-:Y:S01]  /*55f0*/  @!P1 ISETP.NE.AND P0, PT, R8, 0x1, PT ;  /* 0x000000010800980c */ /* 0x002fe20003f05270 */
[----:B------:R-:W-:Y:S01]  /*5600*/  ULOP3.LUT UP0, URZ, UR46, 0x90, URZ, 0xc0, !UPT ;  /* 0x000000902eff7892 */ /* 0x000fe2000f80c0ff */
[----:B------:R-:W-:Y:S01]  /*5610*/  @!P1 ISETP.NE.AND P2, PT, R7, 0x1, PT ;  /* 0x000000010700980c */ /* 0x000fe20003f45270 */
[----:B------:R-:W-:Y:S01]  /*5620*/  @!P1 IMAD.HI.U32 R2, R63, R9, RZ ;  /* 0x000000093f029227 */ /* 0x000fe200078e00ff */
[----:B------:R-:W-:Y:S02]  /*5630*/  @!P1 SHF.R.U32.HI R0, RZ, R11, R0 ;  /* 0x0000000bff009219 */ /* 0x000fe40000011600 */
[----:B------:R-:W-:Y:S01]  /*5640*/  @P4 SHF.R.U32.HI R133, RZ, 0x10, R17 ;  /* 0x00000010ff854819 */ /* 0x000fe20000011611 */
[----:B------:R-:W-:Y:S01]  /*5650*/  VIADD R141, R141, 0x1 ;  /* 0x000000018d8d7836 */ /* 0x000fe20000000000 */
[----:B------:R-:W-:Y:S02]  /*5660*/  @!P1 SHF.R.U32.HI R2, RZ, R12, R2 ;  /* 0x0000000cff029219 */ /* 0x000fe40000011602 */
[----:B------:R-:W-:Y:S02]  /*5670*/  @!P1 SEL R3, R64, R0, !P2 ;  /* 0x0000000040039207 */ /* 0x000fe40005000000 */
[----:B------:R-:W-:Y:S05]  /*5680*/  @!P1 SEL R2, R63, R2, !P0 ;  /* 0x000000023f029207 */ /* 0x000fea0004000000 */
[----:B------:R-:W-:Y:S02]  /*5690*/  @!P1 IMAD.IADD R0, R2, 0x1, -R3 ;  /* 0x0000000102009824 */ /* 0x000fe400078e0a03 */
[----:B------:R-:W-:Y:S02]  /*56a0*/  @!P1 IMAD.IADD R2, R3, 0x1, -R2 ;  /* 0x0000000103029824 */ /* 0x000fe400078e0a02 */
[----:B------:R-:W-:Y:S02]  /*56b0*/  @!P1 IMAD R64, R0, R7, R64 ;  /* 0x0000000700409224 */ /* 0x000fe400078e0240 */
[----:B------:R-:W-:Y:S01]  /*56c0*/  @!P1 IMAD R63, R2, R8, R63 ;  /* 0x00000008023f9224 */ /* 0x000fe200078e023f */
[----:B------:R-:W-:Y:S06]  /*56d0*/  BRA.U !UP0, `(.L_x_95) ;  /* 0x00000001087c7547 */ /* 0x000fec000b800000 */
[----:B------:R-:W1:Y:S01]  /*56e0*/  LDCU.64 UR8, c[0x4][0x80] ;  /* 0x01001000ff0877ac */ /* 0x000e620008000a00 */
[----:B------:R-:W-:Y:S01]  /*56f0*/  MOV R2, 0x0 ;  /* 0x0000000000027802 */ /* 0x000fe20000000f00 */
[----:B------:R-:W-:Y:S02]  /*5700*/  HFMA2 R12, -RZ, RZ, 0, 5.9604644775390625e-08 ;  /* 0x00000001ff0c7431 */ /* 0x000fe400000001ff */
[----:B------:R-:W-:Y:S01]  /*5710*/  IMAD.MOV.U32 R8, RZ, RZ, 0x70 ;  /* 0x00000070ff087424 */ /* 0x000fe200078e00ff */
[----:B------:R2:W3:Y:S01]  /*5720*/  LDC.64 R14, c[0x4][R2] ;  /* 0x01000000020e7b82 */ /* 0x0004e20000000a00 */
[----:B------:R-:W4:Y:S01]  /*5730*/  LDCU.64 UR6, c[0x4][0x88] ;  /* 0x01001100ff0677ac */ /* 0x000f220008000a00 */
[----:B------:R-:W-:Y:S01]  /*5740*/  IMAD.MOV.U32 R13, RZ, RZ, RZ ;  /* 0x000000ffff0d7224 */ /* 0x000fe200078e00ff */
[----:B------:R-:W2:Y:S01]  /*5750*/  LDCU.64 UR4, c[0x4][0x8] ;  /* 0x01000100ff0477ac */ /* 0x000ea20008000a00 */
[----:B-1----:R-:W-:Y:S01]  /*5760*/  MOV R5, UR9 ;  /* 0x0000000900057c02 */ /* 0x002fe20008000f00 */
[----:B------:R-:W-:Y:S01]  /*5770*/  IMAD.U32 R4, RZ, RZ, UR8 ;  /* 0x00000008ff047e24 */ /* 0x000fe2000f8e00ff */
[----:B----4-:R-:W-:Y:S01]  /*5780*/  MOV R7, UR7 ;  /* 0x0000000700077c02 */ /* 0x010fe20008000f00 */
[----:B------:R-:W-:Y:S01]  /*5790*/  IMAD.U32 R6, RZ, RZ, UR6 ;  /* 0x00000006ff067e24 */ /* 0x000fe2000f8e00ff */
[----:B--2---:R-:W-:Y:S01]  /*57a0*/  MOV R11, UR5 ;  /* 0x00000005000b7c02 */ /* 0x004fe20008000f00 */
[----:B------:R-:W-:Y:S02]  /*57b0*/  IMAD.U32 R10, RZ, RZ, UR4 ;  /* 0x00000004ff0a7e24 */ /* 0x000fe4000f8e00ff */
[----:B------:R-:W-:Y:S07]  /*57c0*/  LEPC R20, `(.L_x_96) ;  /* 0x000000001014794e */ /* 0x000fee0000000000 */
[----:B---3-5:R-:W-:Y:S05]  /*57d0*/  CALL.ABS.NOINC R14 ;  /* 0x000000000e007343 */ /* 0x028fea0003c00000 */
.L_x_96:
[----:B------:R-:W1:Y:S01]  /*57e0*/  LDCU.64 UR8, c[0x4][0x80] ;  /* 0x01001000ff0877ac */ /* 0x000e620008000a00 */
[----:B------:R-:W2:Y:S01]  /*57f0*/  LDC.64 R2, c[0x4][R2] ;  /* 0x0100000002027b82 */ /* 0x000ea20000000a00 */
[----:B------:R-:W-:Y:S02]  /*5800*/  HFMA2 R12, -RZ, RZ, 0, 5.9604644775390625e-08 ;  /* 0x00000001ff0c7431 */ /* 0x000fe400000001ff */
[----:B------:R-:W-:Y:S02]  /*5810*/  IMAD.MOV.U32 R8, RZ, RZ, 0x70 ;  /* 0x00000070ff087424 */ /* 0x000fe400078e00ff */
[----:B------:R-:W-:Y:S01]  /*5820*/  IMAD.MOV.U32 R13, RZ, RZ, RZ ;  /* 0x000000ffff0d7224 */ /* 0x000fe200078e00ff */
[----:B------:R-:W3:Y:S01]  /*5830*/  LDCU.64 UR6, c[0x4][0x88] ;  /* 0x01001100ff0677ac */ /* 0x000ee20008000a00 */
[----:B------:R-:W4:Y:S01]  /*5840*/  LDCU.64 UR4, c[0x4][0x8] ;  /* 0x01000100ff0477ac */ /* 0x000f220008000a00 */
[----:B-1----:R-:W-:Y:S02]  /*5850*/  MOV R4, UR8 ;  /* 0x0000000800047c02 */ /* 0x002fe40008000f00 */
[----:B------:R-:W-:Y:S02]  /*5860*/  MOV R5, UR9 ;  /* 0x0000000900057c02 */ /* 0x000fe40008000f00 */
[----:B---3--:R-:W-:Y:S01]  /*5870*/  MOV R7, UR7 ;  /* 0x0000000700077c02 */ /* 0x008fe20008000f00 */
[----:B------:R-:W-:Y:S01]  /*5880*/  IMAD.U32 R6, RZ, RZ, UR6 ;  /* 0x00000006ff067e24 */ /* 0x000fe2000f8e00ff */
[----:B----4-:R-:W-:Y:S01]  /*5890*/  MOV R11, UR5 ;  /* 0x00000005000b7c02 */ /* 0x010fe20008000f00 */
[----:B------:R-:W-:Y:S02]  /*58a0*/  IMAD.U32 R10, RZ, RZ, UR4 ;  /* 0x00000004ff0a7e24 */ /* 0x000fe4000f8e00ff */
[----:B------:R-:W-:Y:S07]  /*58b0*/  LEPC R20, `(.L_x_95) ;  /* 0x000000001014794e */ /* 0x000fee0000000000 */
[----:B--2---:R-:W-:Y:S05]  /*58c0*/  CALL.ABS.NOINC R2 ;  /* 0x0000000002007343 */ /* 0x004fea0003c00000 */
.L_x_95:
[----:B------:R-:W-:Y:S01]  /*58d0*/  ISETP.NE.U32.AND P1, PT, R118, RZ, PT ;  /* 0x000000ff7600720c */ /* 0x000fe20003f25070 */
[----:B------:R-:W-:Y:S01]  /*58e0*/  UISETP.NE.AND UP1, UPT, UR44, URZ, UPT ;  /* 0x000000ff2c00728c */ /* 0x000fe2000bf25270 */
[----:B------:R-:W-:Y:S02]  /*58f0*/  ISETP.NE.U32.AND P4, PT, R114, RZ, PT ;  /* 0x000000ff7200720c */ /* 0x000fe40003f85070 */
[----:B------:R-:W-:Y:S02]  /*5900*/  ISETP.NE.AND.EX P1, PT, R119, RZ, PT, P1 ;  /* 0x000000ff7700720c */ /* 0x000fe40003f25310 */
[----:B------:R-:W-:Y:S02]  /*5910*/  PLOP3.LUT P2, PT, PT, PT, PT, 0x8, 0x80 ;  /* 0x000000000080781c */ /* 0x000fe40003f4e170 */
[----:B------:R-:W-:Y:S02]  /*5920*/  PLOP3.LUT P0, PT, PT, PT, UP1, 0x80, 0x8 ;  /* 0x000000000008781c */ /* 0x000fe40003f0f018 */
[----:B------:R-:W-:Y:S02]  /*5930*/  ISETP.NE.AND.EX P4, PT, R115, RZ, PT, P4 ;  /* 0x000000ff7300720c */ /* 0x000fe40003f85340 */
[----:B------:R-:W1:Y:S09]  /*5940*/  @UP1 LDCU.64 UR4, c[0x0][0x888] ;  /* 0x00011100ff0417ac */ /* 0x000e720008000a00 */
[----:B------:R-:W-:Y:S01]  /*5950*/  @P0 PLOP3.LUT P2, PT, P1, PT, PT, 0x80, 0x8 ;  /* 0x000000000008081c */ /* 0x000fe20000f4f070 */
[----:B-1----:R-:W-:Y:S04]  /*5960*/  @UP1 UISETP.NE.U32.AND UP0, UPT, UR4, URZ, UPT ;  /* 0x000000ff0400128c */ /* 0x002fe8000bf05070 */
[----:B------:R-:W-:Y:S04]  /*5970*/  @UP1 UISETP.NE.AND.EX UP0, UPT, UR5, URZ, UPT, UP0 ;  /* 0x000000ff0500128c */ /* 0x000fe8000bf05300 */
[----:B------:R-:W-:Y:S01]  /*5980*/  @UP1 USEL UR4, URZ, 0xffffffff, UP0 ;  /* 0xffffffffff041887 */ /* 0x000fe20008000000 */
[----:B------:R-:W-:Y:S11]  /*5990*/  @!P1 BRA `(.L_x_97) ;  /* 0x00000000002c9947 */ /* 0x000ff60003800000 */
[----:B------:R-:W-:Y:S01]  /*59a0*/  ISETP.NE.U32.AND P3, PT, R116, RZ, PT ;  /* 0x000000ff7400720c */ /* 0x000fe20003f65070 */
[----:B------:R-:W-:Y:S03]  /*59b0*/  IMAD.MOV.U32 R126, RZ, RZ, 0x1 ;  /* 0x00000001ff7e7424 */ /* 0x000fe600078e00ff */
[----:B------:R-:W-:Y:S11]  /*59c0*/  ISETP.NE.AND.EX P3, PT, R117, RZ, PT, P3 ;  /* 0x000000ff7500720c */ /* 0x000ff60003f65330 */
[----:B------:R-:W-:Y:S02]  /*59d0*/  @!UPT UIADD3 URZ, UPT, UPT, URZ, URZ, URZ ;  /* 0x000000fffffff290 */ /* 0x000fe4000fffe0ff */
[----:B------:R-:W1:Y:S01]  /*59e0*/  @P3 LDC.64 R2, c[0x0][0x888] ;  /* 0x00022200ff023b82 */ /* 0x000e620000000a00 */
[----:B------:R-:W-:Y:S04]  /*59f0*/  @P3 IMAD R0, R118, UR36, RZ ;  /* 0x0000002476003c24 */ /* 0x000fe8000f8e02ff */
[----:B-1----:R-:W-:Y:S04]  /*5a00*/  @P3 IMAD.WIDE R2, R0, 0x4, R2 ;  /* 0x0000000400023825 */ /* 0x002fe800078e0202 */
[----:B------:R-:W-:Y:S01]  /*5a10*/  HFMA2 R0, -RZ, RZ, 0, 5.9604644775390625e-08 ;  /* 0x00000001ff007431 */ /* 0x000fe200000001ff */
[----:B-----5:R1:W5:Y:S04]  /*5a20*/  @P3 LDG.E R67, desc[UR42][R2.64] ;  /* 0x0000002a02433981 */ /* 0x020368000c1e1900 */
[----:B------:R-:W-:Y:S01]  /*5a30*/  @!P3 PRMT R126, R0, 0x7610, R126 ;  /* 0x00007610007eb816 */ /* 0x000fe2000000007e */
[----:B-1----:R-:W2:Y:S06]  /*5a40*/  @!P3 LDC R67, c[0x0][0x880] ;  /* 0x00022000ff43bb82 */ /* 0x002eac0000000800 */
.L_x_97:
[----:B------:R-:W-:Y:S05]  /*5a50*/  @!P4 BRA `(.L_x_98) ;  /* 0x000000000020c947 */ /* 0x000fea0003800000 */
[----:B------:R-:W-:Y:S04]  /*5a60*/  ISETP.NE.U32.AND P3, PT, R112, RZ, PT ;  /* 0x000000ff7000720c */ /* 0x000fe80003f65070 */
[----:B------:R-:W-:Y:S11]  /*5a70*/  ISETP.NE.AND.EX P3, PT, R113, RZ, PT, P3 ;  /* 0x000000ff7100720c */ /* 0x000ff60003f65330 */
[----:B------:R-:W-:Y:S02]  /*5a80*/  @!UPT UIADD3 URZ, UPT, UPT, URZ, URZ, URZ ;  /* 0x000000fffffff290 */ /* 0x000fe4000fffe0ff */
[----:B------:R-:W1:Y:S01]  /*5a90*/  @P3 LDC.64 R2, c[0x0][0x8a8] ;  /* 0x00022a00ff023b82 */ /* 0x000e620000000a00 */
[----:B------:R-:W-:Y:S04]  /*5aa0*/  @P3 IMAD R0, R114, UR36, RZ ;  /* 0x0000002472003c24 */ /* 0x000fe8000f8e02ff */
[----:B-1----:R-:W-:Y:S05]  /*5ab0*/  @P3 IMAD.WIDE R2, R0, 0x4, R2 ;  /* 0x0000000400023825 */ /* 0x002fea00078e0202 */
[----:B-----5:R1:W5:Y:S02]  /*5ac0*/  @P3 LDG.E R65, desc[UR42][R2.64] ;  /* 0x0000002a02413981 */ /* 0x020364000c1e1900 */
[----:B-1----:R-:W3:Y:S02]  /*5ad0*/  @!P3 LDC R65, c[0x0][0x8a0] ;  /* 0x00022800ff41bb82 */ /* 0x002ee40000000800 */
.L_x_98:
[----:B--2--5:R-:W-:Y:S01]  /*5ae0*/  @P0 FSETP.NEU.AND P4, PT, R67, RZ, PT ;  /* 0x000000ff4300020b */ /* 0x024fe20003f8d000 */
[----:B------:R-:W-:Y:S01]  /*5af0*/  IMAD.U32 R0, RZ, RZ, UR4 ;  /* 0x00000004ff007e24 */ /* 0x000fe2000f8e00ff */
[----:B------:R-:W-:Y:S01]  /*5b00*/  @P0 LOP3.LUT P3, RZ, R126, 0xff, RZ, 0xc0, !PT ;  /* 0x000000ff7eff0812 */ /* 0x000fe2000786c0ff */
[----:B------:R-:W-:Y:S01]  /*5b10*/  IMAD.U32 R140, RZ, RZ, UR39 ;  /* 0x00000027ff8c7e24 */ /* 0x000fe2000f8e00ff */
[----:B------:R-:W-:Y:S01]  /*5b20*/  @P0 SEL R2, RZ, 0xffffffff, P4 ;  /* 0xffffffffff020807 */ /* 0x000fe20002000000 */
[----:B------:R-:W-:Y:S01]  /*5b30*/  BSSY B1, `(.L_x_99) ;  /* 0x000004b000017945 */ /* 0x000fe20003800000 */
[----:B------:R-:W-:Y:S02]  /*5b40*/  LOP3.LUT R3, R137, 0x1, RZ, 0x3c, !PT ;  /* 0x0000000189037812 */ /* 0x000fe400078e3cff */
[----:B------:R-:W-:Y:S02]  /*5b50*/  CS2R R110, SRZ ;  /* 0x00000000006e7805 */ /* 0x000fe4000001ff00 */
[----:B------:R-:W-:Y:S02]  /*5b60*/  @P2 SEL R2, R0, R2, !P3 ;  /* 0x0000000200022207 */ /* 0x000fe40005800000 */
[----:B------:R-:W-:Y:S02]  /*5b70*/  CS2R R108, SRZ ;  /* 0x00000000006c7805 */ /* 0x000fe4000001ff00 */
[----:B------:R-:W-:Y:S02]  /*5b80*/  LEA R23, R66, UR37, 0x3 ;  /* 0x0000002542177c11 */ /* 0x000fe4000f8e18ff */
[----:B------:R-:W-:Y:S02]  /*5b90*/  CS2R R102, SRZ ;  /* 0x0000000000667805 */ /* 0x000fe4000001ff00 */
[----:B------:R-:W-:Y:S02]  /*5ba0*/  @P0 LOP3.LUT R2, R2, 0x1, RZ, 0xc0, !PT ;  /* 0x0000000102020812 */ /* 0x000fe400078ec0ff */
[----:B------:R-:W-:Y:S02]  /*5bb0*/  CS2R R100, SRZ ;  /* 0x0000000000647805 */ /* 0x000fe4000001ff00 */
[----:B------:R-:W-:Y:S02]  /*5bc0*/  PLOP3.LUT P3, PT, PT, PT, PT, 0x8, 0x80 ;  /* 0x000000000080781c */ /* 0x000fe40003f6e170 */
[----:B------:R-:W-:Y:S02]  /*5bd0*/  CS2R R18, SRZ ;  /* 0x0000000000127805 */ /* 0x000fe4000001ff00 */
[----:B------:R-:W-:Y:S02]  /*5be0*/  ISETP.NE.U32.OR P5, PT, R2, 0x1, !P0 ;  /* 0x000000010200780c */ /* 0x000fe400047a5470 */
[----:B------:R-:W-:Y:S02]  /*5bf0*/  CS2R R16, SRZ ;  /* 0x0000000000107805 */ /* 0x000fe4000001ff00 */
[C---:B------:R-:W-:Y:S01]  /*5c00*/  LEA R2, R140.reuse, UR37, 0x3 ;  /* 0x000000258c027c11 */ /* 0x040fe2000f8e18ff */
[----:B------:R-:W-:Y:S01]  /*5c10*/  IMAD R140, R140, 0x1800, R130 ;  /* 0x000018008c8c7824 */ /* 0x000fe200078e0282 */
[----:B------:R-:W-:Y:S02]  /*5c20*/  P2R R142, PR, RZ, 0x20 ;  /* 0x00000020ff8e7803 */ /* 0x000fe40000000000 */
[----:B------:R-:W-:Y:S02]  /*5c30*/  CS2R R86, SRZ ;  /* 0x0000000000567805 */ /* 0x000fe4000001ff00 */
[----:B------:R-:W-:Y:S02]  /*5c40*/  CS2R R84, SRZ ;  /* 0x0000000000547805 */ /* 0x000fe4000001ff00 */
[----:B------:R-:W-:Y:S02]  /*5c50*/  CS2R R78, SRZ ;  /* 0x00000000004e7805 */ /* 0x000fe4000001ff00 */
[----:B------:R-:W-:Y:S02]  /*5c60*/  LEA R140, R140, UR37, 0x1 ;  /* 0x000000258c8c7c11 */ /* 0x000fe4000f8e08ff */
[----:B------:R-:W-:Y:S02]  /*5c70*/  CS2R R76, SRZ ;  /* 0x00000000004c7805 */ /* 0x000fe4000001ff00 */
[----:B------:R-:W-:Y:S02]  /*5c80*/  CS2R R74, SRZ ;  /* 0x00000000004a7805 */ /* 0x000fe4000001ff00 */
[----:B------:R-:W-:Y:S02]  /*5c90*/  CS2R R72, SRZ ;  /* 0x0000000000487805 */ /* 0x000fe4000001ff00 */
[----:B------:R-:W-:Y:S01]  /*5ca0*/  @P5 SHF.L.U32 R0, R3, 0x1f, RZ ;  /* 0x0000001f03005819 */ /* 0x000fe200000006ff */
[----:B------:R-:W-:Y:S03]  /*5cb0*/  VIADD R143, R140, 0x300 ;  /* 0x000003008c8f7836 */ /* 0x000fe60000000000 */
[----:B------:R1:W2:Y:S02]  /*5cc0*/  @P5 SYNCS.PHASECHK.TRANS64.TRYWAIT P0, [R2+URZ+0x120], R0 ;  /* 0x00012000020055a7 */ /* 0x0002a400080011ff */
[----:B-1----:R-:W-:Y:S04]  /*5cd0*/  SHF.L.U32 R0, R136, 0x1f, RZ ;  /* 0x0000001f88007819 */ /* 0x002fe800000006ff */
[----:B------:R1:W4:Y:S01]  /*5ce0*/  SYNCS.PHASECHK.TRANS64.TRYWAIT P2, [R23+URZ+0x170], R0 ;  /* 0x00017000170075a7 */ /* 0x00032200080411ff */
[----:B--2---:R-:W-:Y:S01]  /*5cf0*/  @P5 PLOP3.LUT P3, PT, P0, PT, PT, 0x8, 0x80 ;  /* 0x000000000080581c */ /* 0x004fe2000076e170 */
[----:B------:R-:W-:Y:S01]  /*5d00*/  @!UPT UIADD3 URZ, UPT, UPT, URZ, URZ, URZ ;  /* 0x000000fffffff290 */ /* 0x000fe2000fffe0ff */
[----:B-1----:R-:W-:Y:S11]  /*5d10*/  @!P5 BRA `(.L_x_100) ;  /* 0x0000000000b0d947 */ /* 0x002ff60003800000 */
[----:B------:R-:W-:Y:S01]  /*5d20*/  FSETP.NEU.AND P0, PT, R67, RZ, PT ;  /* 0x000000ff4300720b */ /* 0x000fe20003f0d000 */
[----:B------:R-:W-:Y:S01]  /*5d30*/  BSSY B0, `(.L_x_101) ;  /* 0x0000016000007945 */ /* 0x000fe20003800000 */
[----:B------:R-:W-:Y:S02]  /*5d40*/  ISETP.NE.AND P5, PT, R132, RZ, PT ;  /* 0x000000ff8400720c */ /* 0x000fe40003fa5270 */
[----:B------:R-:W-:Y:S02]  /*5d50*/  CS2R R78, SRZ ;  /* 0x00000000004e7805 */ /* 0x000fe4000001ff00 */
[----:B------:R-:W-:Y:S02]  /*5d60*/  SEL R4, RZ, 0xffffffff, P0 ;  /* 0xffffffffff047807 */ /* 0x000fe40000000000 */
[----:B------:R-:W-:Y:S02]  /*5d70*/  CS2R R76, SRZ ;  /* 0x00000000004c7805 */ /* 0x000fe4000001ff00 */
[----:B------:R-:W-:Y:S04]  /*5d80*/  ISETP.NE.U32.AND P0, PT, RZ, UR40, PT ;  /* 0x00000028ff007c0c */ /* 0x000fe8000bf05070 */
[----:B------:R-:W-:Y:S04]  /*5d90*/  ISETP.NE.AND.EX P0, PT, RZ, UR41, PT, P0 ;  /* 0x00000029ff007c0c */ /* 0x000fe8000bf05300 */
[----:B------:R-:W-:Y:S02]  /*5da0*/  SEL R5, RZ, 0xffffffff, P0 ;  /* 0xffffffffff057807 */ /* 0x000fe40000000000 */
[----:B------:R-:W-:Y:S04]  /*5db0*/  LOP3.LUT P0, RZ, R126, 0xff, RZ, 0xc0, !PT ;  /* 0x000000ff7eff7812 */ /* 0x000fe8000780c0ff */
[----:B------:R-:W-:Y:S02]  /*5dc0*/  @P1 SEL R4, R5, R4, !P0 ;  /* 0x0000000405041207 */ /* 0x000fe40004000000 */
[----:B------:R-:W-:Y:S02]  /*5dd0*/  PLOP3.LUT P0, PT, PT, PT, PT, 0x8, 0x80 ;  /* 0x000000000080781c */ /* 0x000fe40003f0e170 */
[----:B------:R-:W-:Y:S04]  /*5de0*/  LOP3.LUT R4, R4, 0x1, RZ, 0xc0, !PT ;  /* 0x0000000104047812 */ /* 0x000fe800078ec0ff */
[----:B------:R-:W-:Y:S11]  /*5df0*/  ISETP.NE.U32.AND P1, PT, R4, 0x1, PT ;  /* 0x000000010400780c */ /* 0x000ff60003f25070 */
[----:B------:R-:W-:Y:S02]  /*5e00*/  @!UPT UIADD3 URZ, UPT, UPT, URZ, URZ, URZ ;  /* 0x000000fffffff290 */ /* 0x000fe4000fffe0ff */
[----:B------:R-:W-:Y:S01]  /*5e10*/  @P1 VIADD R4, R140, 0x310 ;  /* 0x000003108c041836 */ /* 0x000fe20000000000 */
[----:B------:R-:W-:Y:S11]  /*5e20*/  @P1 PLOP3.LUT P0, PT, P5, PT, PT, 0x80, 0x8 ;  /* 0x000000000008181c */ /* 0x000ff60002f0f070 */
[----:B------:R-:W-:Y:S02]  /*5e30*/  @!UPT UIADD3 URZ, UPT, UPT, URZ, URZ, URZ ;  /* 0x000000fffffff290 */ /* 0x000fe4000fffe0ff */
[----:B------:R-:W-:Y:S01]  /*5e40*/  @P0 VIADD R4, R143, 0xfffffff0 ;  /* 0xfffffff08f040836 */ /* 0x000fe20000000000 */
[----:B------:R-:W-:Y:S05]  /*5e50*/  @!P3 BRA `(.L_x_102) ;  /* 0x00000000000cb947 */ /* 0x000fea0003800000 */
[----:B------:R-:W-:Y:S04]  /*5e60*/  SHF.L.U32 R3, R3, 0x1f, RZ ;  /* 0x0000001f03037819 */ /* 0x000fe800000006ff */
[----:B------:R-:W1:Y:S02]  /*5e70*/  SYNCS.PHASECHK.TRANS64.TRYWAIT P3, [R2+URZ+0x120], R3 ;  /* 0x00012003020075a7 */ /* 0x000e6400080611ff */
[----:B-1----:R-:W-:Y:S05]  /*5e80*/  @!P3 BRA `(.L_x_103) ;  /* 0x00000024002cb947 */ /* 0x002fea0003800000 */
.L_x_102:
[----:B------:R-:W-:Y:S05]  /*5e90*/  BSYNC B0 ;  /* 0x0000000000007941 */ /* 0x000fea0003800000 */
.L_x_101:
[----:B------:R2:W2:Y:S01]  /*5ea0*/  @P1 LDS.128 R76, [R4] ;  /* 0x00000000044c1984 */ /* 0x0004a20000000c00 */
[----:B------:R-:W-:Y:S02]  /*5eb0*/  CS2R R18, SRZ ;  /* 0x0000000000127805 */ /* 0x000fe4000001ff00 */
[----:B------:R-:W-:Y:S01]  /*5ec0*/  CS2R R16, SRZ ;  /* 0x0000000000107805 */ /* 0x000fe2000001ff00 */
[----:B------:R-:W-:Y:S01]  /*5ed0*/  IMAD.MOV.U32 R111, RZ, RZ, RZ ;  /* 0x000000ffff6f7224 */ /* 0x000fe200078e00ff */
[----:B------:R-:W-:Y:S02]  /*5ee0*/  CS2R R108, SRZ ;  /* 0x00000000006c7805 */ /* 0x000fe4000001ff00 */
[----:B------:R-:W-:Y:S02]  /*5ef0*/  CS2R R74, SRZ ;  /* 0x00000000004a7805 */ /* 0x000fe4000001ff00 */
[----:B------:R-:W-:Y:S02]  /*5f00*/  CS2R R72, SRZ ;  /* 0x0000000000487805 */ /* 0x000fe4000001ff00 */
[----:B------:R-:W-:Y:S02]  /*5f10*/  CS2R R86, SRZ ;  /* 0x0000000000567805 */ /* 0x000fe4000001ff00 */
[----:B------:R-:W-:Y:S02]  /*5f20*/  CS2R R84, SRZ ;  /* 0x0000000000547805 */ /* 0x000fe4000001ff00 */
[----:B------:R-:W-:Y:S02]  /*5f30*/  CS2R R102, SRZ ;  /* 0x0000000000667805 */ /* 0x000fe4000001ff00 */
[----:B------:R-:W-:Y:S01]  /*5f40*/  CS2R R100, SRZ ;  /* 0x0000000000647805 */ /* 0x000fe2000001ff00 */
[C---:B-1----:R-:W-:Y:S01]  /*5f50*/  @P1 VIADD R3, R140.reuse, 0x1310 ;  /* 0x000013108c031836 */ /* 0x042fe20000000000 */
[----:B------:R1:W1:Y:S01]  /*5f60*/  @P1 LDS.128 R72, [R140+0x300] ;  /* 0x000300008c481984 */ /* 0x0002620000000c00 */
[----:B------:R-:W-:Y:S02]  /*5f70*/  @P1 VIADD R2, R140, 0x2310 ;  /* 0x000023108c021836 */ /* 0x000fe40000000000 */
[C---:B------:R-:W-:Y:S01]  /*5f80*/  @P0 VIADD R3, R143.reuse, 0xff0 ;  /* 0x00000ff08f030836 */ /* 0x040fe20000000000 */
[----:B------:R1:W1:Y:S01]  /*5f90*/  @P1 LDS.128 R84, [R140+0x1300] ;  /* 0x001300008c541984 */ /* 0x0002620000000c00 */
[----:B------:R-:W-:Y:S03]  /*5fa0*/  @P0 VIADD R2, R143, 0x1ff0 ;  /* 0x00001ff08f020836 */ /* 0x000fe60000000000 */
[----:B------:R1:W1:Y:S04]  /*5fb0*/  @P1 LDS.128 R16, [R3] ;  /* 0x0000000003101984 */ /* 0x0002680000000c00 */
[----:B------:R1:W1:Y:S04]  /*5fc0*/  @P1 LDS.128 R108, [R2] ;  /* 0x00000000026c1984 */ /* 0x0002680000000c00 */
[----:B------:R1:W1:Y:S02]  /*5fd0*/  @P1 LDS.128 R100, [R140+0x2300] ;  /* 0x002300008c641984 */ /* 0x0002640000000c00 */
.L_x_100:
[----:B------:R-:W-:Y:S05]  /*5fe0*/  BSYNC B1 ;  /* 0x0000000000017941 */ /* 0x000fea0003800000 */
.L_x_99:
[----:B-1----:R-:W-:Y:S05]  /*5ff0*/  IMAD R2, R66, 0x30, R22 ;  /* 0x0000003042027824 */ /* 0x002fea00078e0216 */
[----:B------:R-:W-:Y:S04]  /*6000*/  SHF.R.U32.HI R3, RZ, 0x15, R2 ;  /* 0x00000015ff037819 */ /* 0x000fe80000011602 */
[----:B------:R-:W-:Y:S01]  /*6010*/  LOP3.LUT P0, RZ, R3, 0x3, R131, 0x48, !PT ;  /* 0x0000000303ff7812 */ /* 0x000fe20007804883 */
[----:B------:R-:W-:Y:S01]  /*6020*/  @!UPT UIADD3 URZ, UPT, UPT, URZ, URZ, URZ ;  /* 0x000000fffffff290 */ /* 0x000fe2000fffe0ff */
[----:B----4-:R-:W-:Y:S11]  /*6030*/  @P2 BRA `(.L_x_104) ;  /* 0x0000000000082947 */ /* 0x010ff60003800000 */
[----:B------:R-:W1:Y:S02]  /*6040*/  SYNCS.PHASECHK.TRANS64.TRYWAIT P1, [R23+URZ+0x170], R0 ;  /* 0x00017000170075a7 */ /* 0x000e6400080211ff */
[----:B-1----:R-:W-:Y:S05]  /*6050*/  @!P1 BRA `(.L_x_105) ;  /* 0x0000002000cc9947 */ /* 0x002fea0003800000 */
.L_x_104:
[----:B------:R-:W-:Y:S05]  /*6060*/  @!P0 BRA `(.L_x_106) ;  /* 0x0000000000408947 */ /* 0x000fea0003800000 */
[----:B------:R-:W4:Y:S01]  /*6070*/  LDCU.64 UR8, c[0x4][0x70] ;  /* 0x01000e00ff0877ac */ /* 0x000f220008000a00 */
[----:B------:R-:W-:Y:S01]  /*6080*/  MOV R15, 0x0 ;  /* 0x00000000000f7802 */ /* 0x000fe20000000f00 */
[----:B------:R-:W-:Y:S02]  /*6090*/  HFMA2 R12, -RZ, RZ, 0, 5.9604644775390625e-08 ;  /* 0x00000001ff0c7431 */ /* 0x000fe400000001ff */
[----:B------:R-:W-:Y:S02]  /*60a0*/  IMAD.MOV.U32 R8, RZ, RZ, 0x192 ;  /* 0x00000192ff087424 */ /* 0x000fe400078e00ff */
[----:B------:R-:W-:Y:S01]  /*60b0*/  IMAD.MOV.U32 R13, RZ, RZ, RZ ;  /* 0x000000ffff0d7224 */ /* 0x000fe200078e00ff */
[----:B------:R-:W5:Y:S01]  /*60c0*/  LDCU.64 UR6, c[0x4][0x78] ;  /* 0x01000f00ff0677ac */ /* 0x000f620008000a00 */
[----:B------:R-:W1:Y:S01]  /*60d0*/  LDC.64 R14, c[0x4][R15] ;  /* 0x010000000f0e7b82 */ /* 0x000e620000000a00 */
[----:B------:R-:W3:Y:S01]  /*60e0*/  LDCU.64 UR4, c[0x4][0x10] ;  /* 0x01000200ff0477ac */ /* 0x000ee20008000a00 */
[----:B----4-:R-:W-:Y:S01]  /*60f0*/  MOV R5, UR9 ;  /* 0x0000000900057c02 */ /* 0x010fe20008000f00 */
[----:B--2---:R-:W-:Y:S01]  /*6100*/  IMAD.U32 R4, RZ, RZ, UR8 ;  /* 0x00000008ff047e24 */ /* 0x004fe2000f8e00ff */
[----:B-----5:R-:W-:Y:S01]  /*6110*/  MOV R7, UR7 ;  /* 0x0000000700077c02 */ /* 0x020fe20008000f00 */
[----:B------:R-:W-:Y:S01]  /*6120*/  IMAD.U32 R6, RZ, RZ, UR6 ;  /* 0x00000006ff067e24 */ /* 0x000fe2000f8e00ff */
[----:B---3--:R-:W-:Y:S01]  /*6130*/  MOV R11, UR5 ;  /* 0x00000005000b7c02 */ /* 0x008fe20008000f00 */
[----:B------:R-:W-:Y:S02]  /*6140*/  IMAD.U32 R10, RZ, RZ, UR4 ;  /* 0x00000004ff0a7e24 */ /* 0x000fe4000f8e00ff */
[----:B------:R-:W-:Y:S07]  /*6150*/  LEPC R20, `(.L_x_106) ;  /* 0x000000001014794e */ /* 0x000fee0000000000 */
[----:B-1----:R-:W-:Y:S05]  /*6160*/  CALL.ABS.NOINC R14 ;  /* 0x000000000e007343 */ /* 0x002fea0003c00000 */
.L_x_106:
[----:B------:R-:W-:Y:S05]  /*6170*/  WARPSYNC.ALL ;  /* 0x0000000000007948 */ /* 0x000fea0003800000 */
[C---:B------:R-:W-:Y:S01]  /*6180*/  R2UR UR4, R2.reuse ;  /* 0x00000000020472ca */ /* 0x040fe200000e0000 */
[----:B-1----:R-:W-:Y:S05]  /*6190*/  VIADD R0, R2, 0x10 ;  /* 0x0000001002007836 */ /* 0x002fea0000000000 */
[----:B------:R-:W-:Y:S04]  /*61a0*/  SHF.R.U32.HI R0, RZ, 0x15, R0 ;  /* 0x00000015ff007819 */ /* 0x000fe80000011600 */
[----:B------:R-:W-:Y:S03]  /*61b0*/  LOP3.LUT P0, RZ, R0, 0x3, R131, 0x48, !PT ;  /* 0x0000000300ff7812 */ /* 0x000fe60007804883 */
[----:B------:R-:W1:Y:S10]  /*61c0*/  LDTM.x16 R40, tmem[UR4] ;  /* 0x00000004002879ee */ /* 0x000e740008240000 */
[----:B-1----:R-:W-:Y:S05]  /*61d0*/  @!P0 BRA `(.L_x_107) ;  /* 0x0000000000408947 */ /* 0x002fea0003800000 */
[----:B------:R-:W1:Y:S01]  /*61e0*/  LDCU.64 UR8, c[0x4][0x70] ;  /* 0x01000e00ff0877ac */ /* 0x000e620008000a00 */
[----:B------:R-:W-:Y:S01]  /*61f0*/  MOV R15, 0x0 ;  /* 0x00000000000f7802 */ /* 0x000fe20000000f00 */
[----:B------:R-:W-:Y:S02]  /*6200*/  HFMA2 R12, -RZ, RZ, 0, 5.9604644775390625e-08 ;  /* 0x00000001ff0c7431 */ /* 0x000fe400000001ff */
[----:B------:R-:W-:Y:S02]  /*6210*/  IMAD.MOV.U32 R8, RZ, RZ, 0x192 ;  /* 0x00000192ff087424 */ /* 0x000fe400078e00ff */
[----:B------:R-:W-:Y:S01]  /*6220*/  IMAD.MOV.U32 R13, RZ, RZ, RZ ;  /* 0x000000ffff0d7224 */ /* 0x000fe200078e00ff */
[----:B------:R-:W4:Y:S01]  /*6230*/  LDCU.64 UR6, c[0x4][0x78] ;  /* 0x01000f00ff0677ac */ /* 0x000f220008000a00 */
[----:B------:R-:W3:Y:S01]  /*6240*/  LDC.64 R14, c[0x4][R15] ;  /* 0x010000000f0e7b82 */ /* 0x000ee20000000a00 */
[----:B------:R-:W5:Y:S01]  /*6250*/  LDCU.64 UR4, c[0x4][0x10] ;  /* 0x01000200ff0477ac */ /* 0x000f620008000a00 */
[----:B-1----:R-:W-:Y:S01]  /*6260*/  MOV R5, UR9 ;  /* 0x0000000900057c02 */ /* 0x002fe20008000f00 */
[----:B--2---:R-:W-:Y:S01]  /*6270*/  IMAD.U32 R4, RZ, RZ, UR8 ;  /* 0x00000008ff047e24 */ /* 0x004fe2000f8e00ff */
[----:B----4-:R-:W-:Y:S01]  /*6280*/  MOV R7, UR7 ;  /* 0x0000000700077c02 */ /* 0x010fe20008000f00 */
[----:B------:R-:W-:Y:S01]  /*6290*/  IMAD.U32 R6, RZ, RZ, UR6 ;  /* 0x00000006ff067e24 */ /* 0x000fe2000f8e00ff */
[----:B-----5:R-:W-:Y:S01]  /*62a0*/  MOV R11, UR5 ;  /* 0x00000005000b7c02 */ /* 0x020fe20008000f00 */
[----:B------:R-:W-:Y:S02]  /*62b0*/  IMAD.U32 R10, RZ, RZ, UR4 ;  /* 0x00000004ff0a7e24 */ /* 0x000fe4000f8e00ff */
[----:B------:R-:W-:Y:S07]  /*62c0*/  LEPC R20, `(.L_x_107) ;  /* 0x000000001014794e */ /* 0x000fee0000000000 */
[----:B---3--:R-:W-:Y:S05]  /*62d0*/  CALL.ABS.NOINC R14 ;  /* 0x000000000e007343 */ /* 0x008fea0003c00000 */
.L_x_107:
[----:B------:R-:W-:Y:S05]  /*62e0*/  WARPSYNC.ALL ;  /* 0x0000000000007948 */ /* 0x000fea0003800000 */
[C---:B------:R-:W-:Y:S01]  /*62f0*/  R2UR UR4, R2.reuse ;  /* 0x00000000020472ca */ /* 0x040fe200000e0000 */
[----:B------:R-:W-:Y:S05]  /*6300*/  VIADD R0, R2, 0x20 ;  /* 0x0000002002007836 */ /* 0x000fea0000000000 */
[----:B------:R-:W-:Y:S04]  /*6310*/  SHF.R.U32.HI R0, RZ, 0x15, R0 ;  /* 0x00000015ff007819 */ /* 0x000fe80000011600 */
[----:B------:R-:W-:Y:S03]  /*6320*/  LOP3.LUT P0, RZ, R0, 0x3, R131, 0x48, !PT ;  /* 0x0000000300ff7812 */ /* 0x000fe60007804883 */
[----:B------:R-:W1:Y:S10]  /*6330*/  LDTM.x16 R24, tmem[UR4+0x10] ;  /* 0x00001004001879ee */ /* 0x000e740008240000 */
        /* <DEDUP_REMOVED lines=17> */
.L_x_108:
[----:B------:R-:W-:Y:S01]  /*6450*/  ISETP.NE.AND P0, PT, R138, RZ, PT ;  /* 0x000000ff8a00720c */ /* 0x000fe20003f05270 */
[----:B------:R-:W-:Y:S05]  /*6460*/  WARPSYNC.ALL ;  /* 0x0000000000007948 */ /* 0x000fea0003800000 */
[----:B------:R-:W-:Y:S01]  /*6470*/  R2UR UR4, R2 ;  /* 0x00000000020472ca */ /* 0x000fe200000e0000 */
[--C-:B------:R-:W-:Y:S01]  /*6480*/  HADD2.F32 R88, -RZ, R17.reuse.H0_H0 ;  /* 0x20000011ff587230 */ /* 0x100fe20000004100 */
[----:B------:R-:W-:Y:S01]  /*6490*/  R2UR UR5, R23 ;  /* 0x00000000170572ca */ /* 0x000fe200000e0000 */
[----:B------:R-:W-:Y:S01]  /*64a0*/  HADD2.F32 R89, -RZ, R17.H1_H1 ;  /* 0x30000011ff597230 */ /* 0x000fe20000004100 */
[----:B------:R-:W-:Y:S01]  /*64b0*/  ISETP.NE.AND P6, PT, R132, RZ, PT ;  /* 0x000000ff8400720c */ /* 0x000fe20003fc5270 */
[--C-:B------:R-:W-:Y:S01]  /*64c0*/  HADD2.F32 R90, -RZ, R18.reuse.H0_H0 ;  /* 0x20000012ff5a7230 */ /* 0x100fe20000004100 */
[----:B------:R-:W-:Y:S01]  /*64d0*/  IADD3 R144, PT, PT, R140, 0x310, RZ ;  /* 0x000003108c907810 */ /* 0x000fe20007ffe0ff */
[----:B------:R-:W-:Y:S02]  /*64e0*/  HADD2.F32 R91, -RZ, R18.H1_H1 ;  /* 0x30000012ff5b7230 */ /* 0x000fe40000004100 */
[C---:B---3--:R-:W-:Y:S01]  /*64f0*/  FMUL R0, R65.reuse, R40 ;  /* 0x0000002841007220 */ /* 0x048fe20000400000 */
[--C-:B------:R-:W-:Y:S02]  /*6500*/  HADD2.F32 R92, -RZ, R19.reuse.H0_H0 ;  /* 0x20000013ff5c7230 */ /* 0x100fe40000004100 */
[C---:B------:R-:W-:Y:S01]  /*6510*/  FMUL R2, R65.reuse, R41 ;  /* 0x0000002941027220 */ /* 0x040fe20000400000 */
[----:B------:R-:W-:Y:S02]  /*6520*/  HADD2.F32 R68, -RZ, R72.H0_H0 ;  /* 0x20000048ff447230 */ /* 0x000fe40000004100 */
[C---:B------:R-:W-:Y:S01]  /*6530*/  FMUL R3, R65.reuse, R42 ;  /* 0x0000002a41037220 */ /* 0x040fe20000400000 */
[----:B------:R-:W-:Y:S02]  /*6540*/  HADD2.F32 R93, -RZ, R19.H1_H1 ;  /* 0x30000013ff5d7230 */ /* 0x000fe40000004100 */
[----:B------:R-:W-:Y:S01]  /*6550*/  FMUL R20, R65, R43 ;  /* 0x0000002b41147220 */ /* 0x000fe20000400000 */
[--C-:B------:R-:W-:Y:S02]  /*6560*/  HADD2.F32 R82, -RZ, R86.reuse.H0_H0 ;  /* 0x20000056ff527230 */ /* 0x100fe40000004100 */
[----:B------:R-:W-:Y:S01]  /*6570*/  FFMA R0, R67, R68, R0 ;  /* 0x0000004443007223 */ /* 0x000fe20000000000 */
[----:B------:R-:W-:Y:S01]  /*6580*/  @P6 IADD3 R144, PT, PT, R143, -0x10, RZ ;  /* 0xfffffff08f906810 */ /* 0x000fe20007ffe0ff */
[----:B------:R-:W-:Y:S01]  /*6590*/  HADD2.F32 R83, -RZ, R86.H1_H1 ;  /* 0x30000056ff537230 */ /* 0x000fe20000004100 */
[----:B------:R-:W-:Y:S01]  /*65a0*/  UIADD3 UR5, UPT, UPT, UR5, 0x190, URZ ;  /* 0x0000019005057890 */ /* 0x000fe2000fffe0ff */
[----:B------:R-:W-:Y:S02]  /*65b0*/  HADD2.F32 R86, -RZ, R16.H0_H0 ;  /* 0x20000010ff567230 */ /* 0x000fe40000004100 */
[C---:B------:R-:W-:Y:S01]  /*65c0*/  FMUL R21, R65.reuse, R44 ;  /* 0x0000002c41157220 */ /* 0x040fe20000400000 */
[----:B------:R-:W-:Y:S01]  /*65d0*/  HADD2.F32 R69, -RZ, R72.H1_H1 ;  /* 0x30000048ff457230 */ /* 0x000fe20000004100 */
[----:B------:R-:W-:Y:S01]  /*65e0*/  UPRMT UR5, UR38, 0x654, UR5 ;  /* 0x0000065426057896 */ /* 0x000fe20008000005 */
[--C-:B------:R-:W-:Y:S02]  /*65f0*/  HADD2.F32 R70, -RZ, R73.reuse.H0_H0 ;  /* 0x20000049ff467230 */ /* 0x100fe40000004100 */
[----:B------:R-:W-:Y:S01]  /*6600*/  FMUL R23, R65, R45 ;  /* 0x0000002d41177220 */ /* 0x000fe20000400000 */
[----:B------:R-:W-:Y:S02]  /*6610*/  HADD2.F32 R71, -RZ, R73.H1_H1 ;  /* 0x30000049ff477230 */ /* 0x000fe40000004100 */
[----:B------:R-:W-:Y:S01]  /*6620*/  FFMA R2, R67, R69, R2 ;  /* 0x0000004543027223 */ /* 0x000fe20000000002 */
[----:B------:R-:W-:Y:S01]  /*6630*/  FMUL R40, R65, R46 ;  /* 0x0000002e41287220 */ /* 0x000fe20000400000 */
[----:B------:R-:W-:Y:S01]  /*6640*/  FFMA R3, R67, R70, R3 ;  /* 0x0000004643037223 */ /* 0x000fe20000000003 */
[----:B------:R-:W-:Y:S01]  /*6650*/  FMUL R41, R65, R47 ;  /* 0x0000002f41297220 */ /* 0x000fe20000400000 */
[----:B------:R-:W-:Y:S01]  /*6660*/  FFMA R20, R67, R71, R20 ;  /* 0x0000004743147223 */ /* 0x000fe20000000014 */
[----:B------:R-:W-:Y:S01]  /*6670*/  F2FP.F16.F32.PACK_AB R68, R2, R0 ;  /* 0x000000000244723e */ /* 0x000fe200000000ff */
[C---:B------:R-:W-:Y:S01]  /*6680*/  FMUL R42, R65.reuse, R48 ;  /* 0x00000030412a7220 */ /* 0x040fe20000400000 */
[C---:B------:R-:W-:Y:S01]  /*6690*/  FMUL R43, R65.reuse, R49 ;  /* 0x00000031412b7220 */ /* 0x040fe20000400000 */
[C---:B------:R-:W-:Y:S01]  /*66a0*/  FMUL R44, R65.reuse, R50 ;  /* 0x00000032412c7220 */ /* 0x040fe20000400000 */
[----:B------:R-:W-:Y:S01]  /*66b0*/  F2FP.F16.F32.PACK_AB R69, R20, R3 ;  /* 0x000000031445723e */ /* 0x000fe200000000ff */
[C---:B------:R-:W-:Y:S01]  /*66c0*/  FMUL R45, R65.reuse, R51 ;  /* 0x00000033412d7220 */ /* 0x040fe20000400000 */
[C---:B------:R-:W-:Y:S01]  /*66d0*/  FMUL R46, R65.reuse, R52 ;  /* 0x00000034412e7220 */ /* 0x040fe20000400000 */
[C---:B------:R-:W-:Y:S01]  /*66e0*/  FMUL R47, R65.reuse, R53 ;  /* 0x00000035412f7220 */ /* 0x040fe20000400000 */
[C---:B------:R-:W-:Y:S01]  /*66f0*/  FMUL R48, R65.reuse, R54 ;  /* 0x0000003641307220 */ /* 0x040fe20000400000 */
[C---:B------:R-:W-:Y:S01]  /*6700*/  FMUL R49, R65.reuse, R55 ;  /* 0x0000003741317220 */ /* 0x040fe20000400000 */
[--C-:B--2---:R-:W-:Y:S02]  /*6710*/  HADD2.F32 R50, -RZ, R76.reuse.H0_H0 ;  /* 0x2000004cff327230 */ /* 0x104fe40000004100 */
[C---:B------:R-:W-:Y:S01]  /*6720*/  FMUL R24, R65.reuse, R24 ;  /* 0x0000001841187220 */ /* 0x040fe20000400000 */
[----:B------:R-:W-:Y:S02]  /*6730*/  HADD2.F32 R51, -RZ, R76.H1_H1 ;  /* 0x3000004cff337230 */ /* 0x000fe40000004100 */
[C---:B------:R-:W-:Y:S01]  /*6740*/  FMUL R25, R65.reuse, R25 ;  /* 0x0000001941197220 */ /* 0x040fe20000400000 */
[--C-:B------:R-:W-:Y:S02]  /*6750*/  HADD2.F32 R52, -RZ, R77.reuse.H0_H0 ;  /* 0x2000004dff347230 */ /* 0x100fe40000004100 */
        /* <DEDUP_REMOVED lines=11> */
[----:B------:R-:W-:Y:S02]  /*6810*/  HADD2.F32 R72, -RZ, R74.H0_H0 ;  /* 0x2000004aff487230 */ /* 0x000fe40000004100 */
[C---:B------:R-:W-:Y:S01]  /*6820*/  FMUL R32, R65.reuse, R32 ;  /* 0x0000002041207220 */ /* 0x040fe20000400000 */
[--C-:B------:R-:W-:Y:S02]  /*6830*/  HADD2.F32 R78, -RZ, R84.reuse.H0_H0 ;  /* 0x20000054ff4e7230 */ /* 0x100fe40000004100 */
[----:B------:R-:W-:Y:S01]  /*6840*/  FMUL R33, R65, R33 ;  /* 0x0000002141217220 */ /* 0x000fe20000400000 */
[----:B------:R-:W-:Y:S02]  /*6850*/  HADD2.F32 R79, -RZ, R84.H1_H1 ;  /* 0x30000054ff4f7230 */ /* 0x000fe40000004100 */
[----:B------:R-:W-:Y:S01]  /*6860*/  FFMA R21, R67, R72, R21 ;  /* 0x0000004843157223 */ /* 0x000fe20000000015 */
[--C-:B------:R-:W-:Y:S02]  /*6870*/  HADD2.F32 R80, -RZ, R85.reuse.H0_H0 ;  /* 0x20000055ff507230 */ /* 0x100fe40000004100 */
[C---:B------:R-:W-:Y:S01]  /*6880*/  FMUL R34, R65.reuse, R34 ;  /* 0x0000002241227220 */ /* 0x040fe20000400000 */
[----:B------:R-:W-:Y:S02]  /*6890*/  HADD2.F32 R81, -RZ, R85.H1_H1 ;  /* 0x30000055ff517230 */ /* 0x000fe40000004100 */
[C---:B------:R-:W-:Y:S01]  /*68a0*/  FMUL R35, R65.reuse, R35 ;  /* 0x0000002341237220 */ /* 0x040fe20000400000 */
[----:B------:R-:W-:Y:S02]  /*68b0*/  HADD2.F32 R73, -RZ, R74.H1_H1 ;  /* 0x3000004aff497230 */ /* 0x000fe40000004100 */
        /* <DEDUP_REMOVED lines=8> */
[----:B------:R-:W-:Y:S01]  /*6940*/  FMUL R39, R65, R39 ;  /* 0x0000002741277220 */ /* 0x000fe20000400000 */
[----:B------:R-:W-:Y:S01]  /*6950*/  HADD2.F32 R75, -RZ, R75.H1_H1 ;  /* 0x3000004bff4b7230 */ /* 0x000fe20000004100 */
[----:B------:R-:W1:Y:S01]  /*6960*/  LDTM.x16 R4, tmem[UR4+0x20] ;  /* 0x00002004000479ee */ /* 0x000e620008240000 */
[----:B------:R-:W-:Y:S01]  /*6970*/  FFMA R40, R67, R74, R40 ;  /* 0x0000004a43287223 */ /* 0x000fe20000000028 */
[----:B------:R-:W-:Y:S01]  /*6980*/  F2FP.F16.F32.PACK_AB R70, R23, R21 ;  /* 0x000000151746723e */ /* 0x000fe200000000ff */
[----:B------:R-:W-:Y:S01]  /*6990*/  NOP ;  /* 0x0000000000007918 */ /* 0x000fe20000000000 */
[C---:B------:R-:W-:Y:S01]  /*69a0*/  FFMA R41, R67.reuse, R75, R41 ;  /* 0x0000004b43297223 */ /* 0x040fe20000000029 */
[C---:B------:R-:W-:Y:S01]  /*69b0*/  FFMA R42, R67.reuse, R50, R42 ;  /* 0x00000032432a7223 */ /* 0x040fe2000000002a */
[C---:B------:R-:W-:Y:S01]  /*69c0*/  FFMA R43, R67.reuse, R51, R43 ;  /* 0x00000033432b7223 */ /* 0x040fe2000000002b */
[C---:B------:R-:W-:Y:S01]  /*69d0*/  FFMA R44, R67.reuse, R52, R44 ;  /* 0x00000034432c7223 */ /* 0x040fe2000000002c */
[----:B------:R-:W-:Y:S01]  /*69e0*/  FFMA R45, R67, R53, R45 ;  /* 0x00000035432d7223 */ /* 0x000fe2000000002d */
[----:B------:R-:W-:Y:S01]  /*69f0*/  F2FP.F16.F32.PACK_AB R71, R41, R40 ;  /* 0x000000282947723e */ /* 0x000fe200000000ff */
[C---:B------:R-:W-:Y:S01]  /*6a00*/  FFMA R46, R67.reuse, R54, R46 ;  /* 0x00000036432e7223 */ /* 0x040fe2000000002e */
[C---:B------:R-:W-:Y:S01]  /*6a10*/  FFMA R47, R67.reuse, R55, R47 ;  /* 0x00000037432f7223 */ /* 0x040fe2000000002f */
[C---:B------:R-:W-:Y:S01]  /*6a20*/  FFMA R48, R67.reuse, R76, R48 ;  /* 0x0000004c43307223 */ /* 0x040fe20000000030 */
[C---:B------:R-:W-:Y:S01]  /*6a30*/  FFMA R49, R67.reuse, R77, R49 ;  /* 0x0000004d43317223 */ /* 0x040fe20000000031 */
[C---:B------:R-:W-:Y:S01]  /*6a40*/  FFMA R24, R67.reuse, R78, R24 ;  /* 0x0000004e43187223 */ /* 0x040fe20000000018 */
[----:B-1----:R-:W-:Y:S01]  /*6a50*/  SYNCS.ARRIVE.TRANS64.RED.A1T0 RZ, [UR5], RZ ;  /* 0x000000ffffff79a7 */ /* 0x002fe20008100405 */
[----:B------:R1:W-:Y:S01]  /*6a60*/  STS.128 [R140+0x300], R68 ;  /* 0x000300448c007388 */ /* 0x0003e20000000c00 */
[C---:B------:R-:W-:Y:S01]  /*6a70*/  FFMA R25, R67.reuse, R79, R25 ;  /* 0x0000004f43197223 */ /* 0x040fe20000000019 */
[----:B------:R-:W-:Y:S01]  /*6a80*/  FFMA R26, R67, R80, R26 ;  /* 0x00000050431a7223 */ /* 0x000fe2000000001a */
[----:B------:R-:W-:Y:S01]  /*6a90*/  F2FP.F16.F32.PACK_AB R40, R43, R42 ;  /* 0x0000002a2b28723e */ /* 0x000fe200000000ff */
[----:B------:R-:W-:Y:S01]  /*6aa0*/  FFMA R27, R67, R81, R27 ;  /* 0x00000051431b7223 */ /* 0x000fe2000000001b */
[----:B------:R-:W-:Y:S01]  /*6ab0*/  F2FP.F16.F32.PACK_AB R41, R45, R44 ;  /* 0x0000002c2d29723e */ /* 0x000fe200000000ff */
[----:B------:R-:W-:Y:S01]  /*6ac0*/  FFMA R28, R67, R82, R28 ;  /* 0x00000052431c7223 */ /* 0x000fe2000000001c */
[----:B------:R-:W-:Y:S01]  /*6ad0*/  F2FP.F16.F32.PACK_AB R42, R47, R46 ;  /* 0x0000002e2f2a723e */ /* 0x000fe200000000ff */
[----:B------:R-:W-:Y:S01]  /*6ae0*/  FFMA R29, R67, R83, R29 ;  /* 0x00000053431d7223 */ /* 0x000fe2000000001d */
[----:B------:R-:W-:Y:S01]  /*6af0*/  F2FP.F16.F32.PACK_AB R43, R49, R48 ;  /* 0x00000030312b723e */ /* 0x000fe200000000ff */
[C---:B------:R-:W-:Y:S01]  /*6b00*/  FFMA R30, R67.reuse, R84, R30 ;  /* 0x00000054431e7223 */ /* 0x040fe2000000001e */
[C---:B------:R-:W-:Y:S01]  /*6b10*/  FFMA R31, R67.reuse, R85, R31 ;  /* 0x00000055431f7223 */ /* 0x040fe2000000001f */
[----:B------:R-:W-:Y:S01]  /*6b20*/  FFMA R32, R67, R86, R32 ;  /* 0x0000005643207223 */ /* 0x000fe20000000020 */
[----:B------:R-:W-:Y:S01]  /*6b30*/  F2FP.F16.F32.PACK_AB R24, R25, R24 ;  /* 0x000000181918723e */ /* 0x000fe200000000ff */
[----:B------:R1:W-:Y:S01]  /*6b40*/  STS.128 [R144], R40 ;  /* 0x0000002890007388 */ /* 0x0003e20000000c00 */
[C---:B------:R-:W-:Y:S01]  /*6b50*/  FFMA R33, R67.reuse, R87, R33 ;  /* 0x0000005743217223 */ /* 0x040fe20000000021 */
[----:B------:R-:W-:Y:S01]  /*6b60*/  FFMA R34, R67, R88, R34 ;  /* 0x0000005843227223 */ /* 0x000fe20000000022 */
[----:B------:R-:W-:Y:S01]  /*6b70*/  F2FP.F16.F32.PACK_AB R25, R27, R26 ;  /* 0x0000001a1b19723e */ /* 0x000fe200000000ff */
[----:B------:R-:W-:Y:S01]  /*6b80*/  FFMA R35, R67, R89, R35 ;  /* 0x0000005943237223 */ /* 0x000fe20000000023 */
[--C-:B------:R-:W-:Y:S01]  /*6b90*/  HADD2.F32 R94, -RZ, R100.reuse.H0_H0 ;  /* 0x20000064ff5e7230 */ /* 0x100fe20000004100 */
[----:B------:R-:W-:Y:S01]  /*6ba0*/  F2FP.F16.F32.PACK_AB R26, R29, R28 ;  /* 0x0000001c1d1a723e */ /* 0x000fe200000000ff */
[----:B------:R-:W-:Y:S01]  /*6bb0*/  FFMA R36, R67, R90, R36 ;  /* 0x0000005a43247223 */ /* 0x000fe20000000024 */
[----:B------:R-:W-:Y:S01]  /*6bc0*/  F2FP.F16.F32.PACK_AB R27, R31, R30 ;  /* 0x0000001e1f1b723e */ /* 0x000fe200000000ff */
[----:B------:R-:W-:Y:S02]  /*6bd0*/  HADD2.F32 R95, -RZ, R100.H1_H1 ;  /* 0x30000064ff5f7230 */ /* 0x000fe40000004100 */
[----:B------:R-:W-:Y:S01]  /*6be0*/  FMUL R4, R65, R4 ;  /* 0x0000000441047220 */ /* 0x000fe20000400000 */
[----:B------:R-:W-:Y:S01]  /*6bf0*/  FFMA R37, R67, R91, R37 ;  /* 0x0000005b43257223 */ /* 0x000fe20000000025 */
[--C-:B------:R-:W-:Y:S01]  /*6c00*/  HADD2.F32 R96, -RZ, R101.reuse.H0_H0 ;  /* 0x20000065ff607230 */ /* 0x100fe20000004100 */
[----:B------:R1:W-:Y:S01]  /*6c10*/  STS.128 [R140+0x1300], R24 ;  /* 0x001300188c007388 */ /* 0x0003e20000000c00 */
[----:B------:R-:W-:Y:S01]  /*6c20*/  FMUL R5, R65, R5 ;  /* 0x0000000541057220 */ /* 0x000fe20000400000 */
[----:B------:R-:W-:Y:S01]  /*6c30*/  FFMA R38, R67, R92, R38 ;  /* 0x0000005c43267223 */ /* 0x000fe20000000026 */
[----:B------:R-:W-:Y:S02]  /*6c40*/  HADD2.F32 R97, -RZ, R101.H1_H1 ;  /* 0x30000065ff617230 */ /* 0x000fe40000004100 */
[----:B------:R-:W-:Y:S01]  /*6c50*/  FMUL R6, R65, R6 ;  /* 0x0000000641067220 */ /* 0x000fe20000400000 */
[----:B------:R-:W-:Y:S01]  /*6c60*/  FFMA R39, R67, R93, R39 ;  /* 0x0000005d43277223 */ /* 0x000fe20000000027 */
[--C-:B------:R-:W-:Y:S02]  /*6c70*/  HADD2.F32 R98, -RZ, R102.reuse.H0_H0 ;  /* 0x20000066ff627230 */ /* 0x100fe40000004100 */
[----:B------:R-:W-:Y:S01]  /*6c80*/  FMUL R7, R65, R7 ;  /* 0x0000000741077220 */ /* 0x000fe20000400000 */
[----:B------:R-:W-:Y:S01]  /*6c90*/  FFMA R4, R67, R94, R4 ;  /* 0x0000005e43047223 */ /* 0x000fe20000000004 */
[----:B------:R-:W-:Y:S02]  /*6ca0*/  HADD2.F32 R99, -RZ, R102.H1_H1 ;  /* 0x30000066ff637230 */ /* 0x000fe40000004100 */
[----:B------:R-:W-:Y:S01]  /*6cb0*/  FMUL R8, R65, R8 ;  /* 0x0000000841087220 */ /* 0x000fe20000400000 */
[--C-:B------:R-:W-:Y:S02]  /*6cc0*/  HADD2.F32 R100, -RZ, R103.reuse.H0_H0 ;  /* 0x20000067ff647230 */ /* 0x100fe40000004100 */
[----:B------:R-:W-:Y:S01]  /*6cd0*/  FFMA R5, R67, R95, R5 ;  /* 0x0000005f43057223 */ /* 0x000fe20000000005 */
[----:B------:R-:W-:Y:S02]  /*6ce0*/  HADD2.F32 R101, -RZ, R103.H1_H1 ;  /* 0x30000067ff657230 */ /* 0x000fe40000004100 */
[----:B------:R-:W-:Y:S01]  /*6cf0*/  FMUL R9, R65, R9 ;  /* 0x0000000941097220 */ /* 0x000fe20000400000 */
[--C-:B------:R-:W-:Y:S01]  /*6d00*/  HADD2.F32 R102, -RZ, R108.reuse.H0_H0 ;  /* 0x2000006cff667230 */ /* 0x100fe20000004100 */
[----:B------:R-:W-:Y:S01]  /*6d10*/  F2FP.F16.F32.PACK_AB R32, R33, R32 ;  /* 0x000000202120723e */ /* 0x000fe200000000ff */
[----:B------:R-:W-:Y:S02]  /*6d20*/  HADD2.F32 R103, -RZ, R108.H1_H1 ;  /* 0x3000006cff677230 */ /* 0x000fe40000004100 */
[----:B------:R-:W-:Y:S01]  /*6d30*/  FFMA R6, R67, R96, R6 ;  /* 0x0000006043067223 */ /* 0x000fe20000000006 */
[--C-:B------:R-:W-:Y:S02]  /*6d40*/  HADD2.F32 R104, -RZ, R109.reuse.H0_H0 ;  /* 0x2000006dff687230 */ /* 0x100fe40000004100 */
[----:B------:R-:W-:Y:S01]  /*6d50*/  FMUL R10, R65, R10 ;  /* 0x0000000a410a7220 */ /* 0x000fe20000400000 */
[----:B------:R-:W-:Y:S01]  /*6d60*/  HADD2.F32 R105, -RZ, R109.H1_H1 ;  /* 0x3000006dff697230 */ /* 0x000fe20000004100 */
[----:B------:R-:W-:Y:S01]  /*6d70*/  F2FP.F16.F32.PACK_AB R33, R35, R34 ;  /* 0x000000222321723e */ /* 0x000fe200000000ff */
[--C-:B------:R-:W-:Y:S02]  /*6d80*/  HADD2.F32 R108, -RZ, R111.reuse.H0_H0 ;  /* 0x2000006fff6c7230 */ /* 0x100fe40000004100 */
[----:B------:R-:W-:Y:S01]  /*6d90*/  FFMA R7, R67, R97, R7 ;  /* 0x0000006143077223 */ /* 0x000fe20000000007 */
[----:B------:R-:W-:Y:S01]  /*6da0*/  HADD2.F32 R109, -RZ, R111.H1_H1 ;  /* 0x3000006fff6d7230 */ /* 0x000fe20000004100 */
[C---:B------:R-:W-:Y:S01]  /*6db0*/  IADD3 R111, PT, PT, R140.reuse, 0x1310, RZ ;  /* 0x000013108c6f7810 */ /* 0x040fe20007ffe0ff */
[----:B------:R-:W-:Y:S01]  /*6dc0*/  FMUL R11, R65, R11 ;  /* 0x0000000b410b7220 */ /* 0x000fe20000400000 */
[----:B------:R-:W-:Y:S01]  /*6dd0*/  @P6 IADD3 R111, PT, PT, R143, 0xff0, RZ ;  /* 0x00000ff08f6f6810 */ /* 0x000fe20007ffe0ff */
[----:B------:R-:W-:Y:S01]  /*6de0*/  FFMA R8, R67, R98, R8 ;  /* 0x0000006243087223 */ /* 0x000fe20000000008 */
[----:B------:R-:W-:Y:S01]  /*6df0*/  F2FP.F16.F32.PACK_AB R34, R37, R36 ;  /* 0x000000242522723e */ /* 0x000fe200000000ff */
[----:B------:R-:W-:Y:S01]  /*6e00*/  FMUL R12, R65, R12 ;  /* 0x0000000c410c7220 */ /* 0x000fe20000400000 */
[----:B------:R-:W-:Y:S01]  /*6e10*/  F2FP.F16.F32.PACK_AB R35, R39, R38 ;  /* 0x000000262723723e */ /* 0x000fe200000000ff */
[----:B------:R-:W-:Y:S01]  /*6e20*/  FFMA R9, R67, R99, R9 ;  /* 0x0000006343097223 */ /* 0x000fe20000000009 */
[----:B------:R-:W-:Y:S01]  /*6e30*/  FMUL R13, R65, R13 ;  /* 0x0000000d410d7220 */ /* 0x000fe20000400000 */
[----:B------:R-:W-:Y:S01]  /*6e40*/  FFMA R10, R67, R100, R10 ;  /* 0x00000064430a7223 */ /* 0x000fe2000000000a */
[----:B------:R-:W-:Y:S01]  /*6e50*/  FMUL R14, R65, R14 ;  /* 0x0000000e410e7220 */ /* 0x000fe20000400000 */
[----:B------:R1:W-:Y:S01]  /*6e60*/  STS.128 [R111], R32 ;  /* 0x000000206f007388 */ /* 0x0003e20000000c00 */
[----:B------:R-:W-:Y:S01]  /*6e70*/  FFMA R11, R67, R101, R11 ;  /* 0x00000065430b7223 */ /* 0x000fe2000000000b */
[--C-:B------:R-:W-:Y:S02]  /*6e80*/  HADD2.F32 R106, -RZ, R110.reuse.H0_H0 ;  /* 0x2000006eff6a7230 */ /* 0x100fe40000004100 */
[----:B------:R-:W-:Y:S01]  /*6e90*/  FMUL R15, R65, R15 ;  /* 0x0000000f410f7220 */ /* 0x000fe20000400000 */
[----:B------:R-:W-:Y:S01]  /*6ea0*/  FFMA R12, R67, R102, R12 ;  /* 0x00000066430c7223 */ /* 0x000fe2000000000c */
[----:B------:R-:W-:Y:S02]  /*6eb0*/  HADD2.F32 R107, -RZ, R110.H1_H1 ;  /* 0x3000006eff6b7230 */ /* 0x000fe40000004100 */
[----:B------:R-:W-:Y:S01]  /*6ec0*/  FMUL R16, R65, R16 ;  /* 0x0000001041107220 */ /* 0x000fe20000400000 */
[----:B------:R-:W-:Y:S01]  /*6ed0*/  FFMA R13, R67, R103, R13 ;  /* 0x00000067430d7223 */ /* 0x000fe2000000000d */
[----:B------:R-:W-:Y:S01]  /*6ee0*/  FMUL R17, R65, R17 ;  /* 0x0000001141117220 */ /* 0x000fe20000400000 */
[----:B------:R-:W-:Y:S01]  /*6ef0*/  F2FP.F16.F32.PACK_AB R4, R5, R4 ;  /* 0x000000040504723e */ /* 0x000fe200000000ff */
[----:B------:R-:W-:Y:S01]  /*6f00*/  FFMA R14, R67, R104, R14 ;  /* 0x00000068430e7223 */ /* 0x000fe2000000000e */
[----:B------:R-:W-:Y:S01]  /*6f10*/  FMUL R18, R65, R18 ;  /* 0x0000001241127220 */ /* 0x000fe20000400000 */
[----:B------:R-:W-:Y:S01]  /*6f20*/  F2FP.F16.F32.PACK_AB R5, R7, R6 ;  /* 0x000000060705723e */ /* 0x000fe200000000ff */
[----:B------:R-:W-:Y:S01]  /*6f30*/  FFMA R15, R67, R105, R15 ;  /* 0x00000069430f7223 */ /* 0x000fe2000000000f */
[----:B------:R-:W-:Y:S01]  /*6f40*/  FMUL R19, R65, R19 ;  /* 0x0000001341137220 */ /* 0x000fe20000400000 */
[----:B------:R-:W-:Y:S01]  /*6f50*/  F2FP.F16.F32.PACK_AB R6, R9, R8 ;  /* 0x000000080906723e */ /* 0x000fe200000000ff */
[----:B------:R-:W-:Y:S01]  /*6f60*/  FFMA R16, R67, R106, R16 ;  /* 0x0000006a43107223 */ /* 0x000fe20000000010 */
[----:B------:R-:W-:Y:S01]  /*6f70*/  F2FP.F16.F32.PACK_AB R7, R11, R10 ;  /* 0x0000000a0b07723e */ /* 0x000fe200000000ff */
[C---:B------:R-:W-:Y:S01]  /*6f80*/  FFMA R17, R67.reuse, R107, R17 ;  /* 0x0000006b43117223 */ /* 0x040fe20000000011 */
[C---:B------:R-:W-:Y:S01]  /*6f90*/  FFMA R18, R67.reuse, R108, R18 ;  /* 0x0000006c43127223 */ /* 0x040fe20000000012 */
[----:B------:R-:W-:Y:S01]  /*6fa0*/  FFMA R19, R67, R109, R19 ;  /* 0x0000006d43137223 */ /* 0x000fe20000000013 */
[----:B------:R-:W-:Y:S01]  /*6fb0*/  F2FP.F16.F32.PACK_AB R12, R13, R12 ;  /* 0x0000000c0d0c723e */ /* 0x000fe200000000ff */
[----:B------:R1:W-:Y:S01]  /*6fc0*/  STS.128 [R140+0x2300], R4 ;  /* 0x002300048c007388 */ /* 0x0003e20000000c00 */
[----:B------:R-:W-:Y:S01]  /*6fd0*/  F2FP.F16.F32.PACK_AB R13, R15, R14 ;  /* 0x0000000e0f0d723e */ /* 0x000fe200000000ff */
[----:B------:R-:W-:Y:S01]  /*6fe0*/  UIADD3 UR5, UPT, UPT, UR39, 0x1, URZ ;  /* 0x0000000127057890 */ /* 0x000fe2000fffe0ff */
[----:B------:R-:W-:Y:S01]  /*6ff0*/  IADD3 R110, PT, PT, R140, 0x2310, RZ ;  /* 0x000023108c6e7810 */ /* 0x000fe20007ffe0ff */
[----:B------:R-:W-:Y:S01]  /*7000*/  BSSY.RECONVERGENT B0, `(.L_x_109) ;  /* 0x0000022000007945 */ /* 0x000fe20003800200 */
[----:B------:R-:W-:Y:S02]  /*7010*/  @P6 IADD3 R110, PT, PT, R143, 0x1ff0, RZ ;  /* 0x00001ff08f6e6810 */ /* 0x000fe40007ffe0ff */
[----:B------:R-:W-:Y:S02]  /*7020*/  F2FP.F16.F32.PACK_AB R14, R17, R16 ;  /* 0x00000010110e723e */ /* 0x000fe400000000ff */
[----:B------:R-:W-:Y:S05]  /*7030*/  F2FP.F16.F32.PACK_AB R15, R19, R18 ;  /* 0x00000012130f723e */ /* 0x000fea00000000ff */
[----:B------:R1:W-:Y:S01]  /*7040*/  STS.128 [R110], R12 ;  /* 0x0000000c6e007388 */ /* 0x0003e20000000c00 */
[----:B------:R-:W-:Y:S01]  /*7050*/  @!PT LDS RZ, [RZ] ;  /* 0x00000000fffff984 */ /* 0x000fe20000000800 */
[----:B------:R-:W-:Y:S01]  /*7060*/  @!PT LDS RZ, [RZ] ;  /* 0x00000000fffff984 */ /* 0x000fe20000000800 */
[----:B------:R-:W-:Y:S01]  /*7070*/  @!PT LDS RZ, [RZ] ;  /* 0x00000000fffff984 */ /* 0x000fe20000000800 */
[----:B------:R-:W-:Y:S01]  /*7080*/  @!PT LDS RZ, [RZ] ;  /* 0x00000000fffff984 */ /* 0x000fe20000000800 */
[----:B------:R2:W-:Y:S07]  /*7090*/  MEMBAR.ALL.CTA ;  /* 0x0000000000007992 */ /* 0x0005ee0000008000 */
[----:B--2---:R-:W2:Y:S02]  /*70a0*/  FENCE.VIEW.ASYNC.S ;  /* 0x00000000000073c6 */ /* 0x004ea40000000000 */
[----:B--2---:R-:W-:Y:S06]  /*70b0*/  BAR.SYNC.DEFER_BLOCKING 0x1, 0x80 ;  /* 0x0042000000007b1d */ /* 0x004fec0000010000 */
[----:B------:R-:W-:Y:S05]  /*70c0*/  @P0 BRA `(.L_x_110) ;  /* 0x0000000000540947 */ /* 0x000fea0003800000 */
[----:B------:R-:W-:Y:S01]  /*70d0*/  R2UR UR9, R124 ;  /* 0x000000007c0972ca */ /* 0x000fe200000e0000 */
[----:B------:R-:W-:Y:S01]  /*70e0*/  UIADD3 UR6, UP0, UPT, UR48, 0x680, URZ ;  /* 0x0000068030067890 */ /* 0x000fe2000ff1e0ff */
[----:B------:R-:W-:Y:S01]  /*70f0*/  R2UR UR10, R125 ;  /* 0x000000007d0a72ca */ /* 0x000fe200000e0000 */
[----:B------:R-:W-:Y:S02]  /*7100*/  UIMAD UR4, UR39, 0x3000, UR37 ;  /* 0x00003000270478a4 */ /* 0x000fe4000f8e0225 */
[----:B------:R-:W-:Y:S02]  /*7110*/  UIADD3.X UR7, UPT, UPT, URZ, UR49, URZ, UP0, !UPT ;  /* 0x00000031ff077290 */ /* 0x000fe400087fe4ff */
[----:B------:R-:W-:Y:S01]  /*7120*/  UIADD3 UR8, UPT, UPT, UR4, 0x300, URZ ;  /* 0x0000030004087890 */ /* 0x000fe2000fffe0ff */
[----:B------:R-:W-:Y:S01]  /*7130*/  UMOV UR11, UR36 ;  /* 0x00000024000b7c82 */ /* 0x000fe20008000000 */
[----:B------:R-:W-:Y:S01]  /*7140*/  UIADD3 UR12, UPT, UPT, UR4, 0x1300, URZ ;  /* 0x00001300040c7890 */ /* 0x000fe2000fffe0ff */
[----:B------:R-:W-:Y:S03]  /*7150*/  UMOV UR15, UR36 ;  /* 0x00000024000f7c82 */ /* 0x000fe60008000000 */
[----:B------:R-:W-:Y:S02]  /*7160*/  UIMAD UR9, UR9, 0x30, URZ ;  /* 0x00000030090978a4 */ /* 0x000fe4000f8e02ff */
[----:B------:R-:W-:Y:S02]  /*7170*/  USHF.L.U32 UR10, UR10, 0x7, URZ ;  /* 0x000000070a0a7899 */ /* 0x000fe400080006ff */
[----:B------:R-:W-:Y:S02]  /*7180*/  UIADD3 UR13, UPT, UPT, UR9, 0x10, URZ ;  /* 0x00000010090d7890 */ /* 0x000fe4000fffe0ff */
[----:B------:R-:W-:Y:S02]  /*7190*/  UIADD3 UR16, UPT, UPT, UR4, 0x2300, URZ ;  /* 0x0000230004107890 */ /* 0x000fe4000fffe0ff */
[----:B------:R-:W-:Y:S01]  /*71a0*/  UIADD3 UR17, UPT, UPT, UR9, 0x20, URZ ;  /* 0x0000002009117890 */ /* 0x000fe2000fffe0ff */
[----:B------:R-:W-:Y:S02]  /*71b0*/  UMOV UR14, UR10 ;  /* 0x0000000a000e7c82 */ /* 0x000fe40008000000 */
[----:B------:R2:W-:Y:S01]  /*71c0*/  UTMASTG.3D [UR8], [UR6] ;  /* 0x00000008060073b5 */ /* 0x0005e20008010000 */
[----:B------:R-:W-:Y:S01]  /*71d0*/  UMOV UR19, UR36 ;  /* 0x0000002400137c82 */ /* 0x000fe20008000000 */
[----:B------:R-:W-:Y:S01]  /*71e0*/  UMOV UR18, UR10 ;  /* 0x0000000a00127c82 */ /* 0x000fe20008000000 */
[----:B------:R2:W-:Y:S03]  /*71f0*/  UTMASTG.3D [UR12], [UR6] ;  /* 0x0000000c060073b5 */ /* 0x0005e60008010000 */
[----:B------:R2:W-:Y:S02]  /*7200*/  UTMASTG.3D [UR16], [UR6] ;  /* 0x00000010060073b5 */ /* 0x0005e40008010000 */
[----:B--2---:R0:W-:Y:S02]  /*7210*/  UTMACMDFLUSH ;  /* 0x00000000000079b7 */ /* 0x0041e40000000000 */
.L_x_110:
[----:B------:R-:W-:Y:S05]  /*7220*/  BSYNC.RECONVERGENT B0 ;  /* 0x0000000000007941 */ /* 0x000fea0003800200 */
.L_x_109:
[----:B------:R-:W-:Y:S04]  /*7230*/  BSSY.RECONVERGENT B0, `(.L_x_111) ;  /* 0x0000003000007945 */ /* 0x000fe80003800200 */
[----:B------:R-:W-:Y:S05]  /*7240*/  @P0 BRA `(.L_x_112) ;  /* 0x0000000000040947 */ /* 0x000fea0003800000 */
[----:B------:R-:W-:Y:S04]  /*7250*/  DEPBAR.LE SB0, 0x0 ;  /* 0x000080000000791a */ /* 0x000fe80000000000 */
.L_x_112:
[----:B------:R-:W-:Y:S05]  /*7260*/  BSYNC.RECONVERGENT B0 ;  /* 0x0000000000007941 */ /* 0x000fea0003800200 */
.L_x_111:
[----:B------:R-:W-:Y:S01]  /*7270*/  BAR.SYNC.DEFER_BLOCKING 0x1, 0x80 ;  /* 0x0042000000007b1d */ /* 0x000fe20000010000 */
[----:B------:R-:W-:Y:S01]  /*7280*/  UIADD3 UR45, UPT, UPT, UR45, 0x1, URZ ;  /* 0x000000012d2d7890 */ /* 0x000fe2000fffe0ff */
[----:B------:R-:W-:Y:S03]  /*7290*/  IADD3 R66, PT, PT, R66, 0x1, RZ ;  /* 0x0000000142427810 */ /* 0x000fe60007ffe0ff */
[----:B------:R-:W-:Y:S09]  /*72a0*/  UISETP.NE.AND UP0, UPT, UR45, URZ, UPT ;  /* 0x000000ff2d00728c */ /* 0x000ff2000bf05270 */
[----:B------:R-:W-:Y:S05]  /*72b0*/  BRA.U !UP0, `(.L_x_113) ;  /* 0x0000000108287547 */ /* 0x000fea000b800000 */
[----:B------:R-:W-:Y:S01]  /*72c0*/  ISETP.NE.AND P0, PT, R142, RZ, PT ;  /* 0x000000ff8e00720c */ /* 0x000fe20003f05270 */
[----:B------:R-:W-:Y:S11]  /*72d0*/  IMAD.U32 R0, RZ, RZ, UR38 ;  /* 0x00000026ff007e24 */ /* 0x000ff6000f8e00ff */
[----:B------:R-:W-:Y:S01]  /*72e0*/  @!UPT UIADD3 URZ, UPT, UPT, URZ, URZ, URZ ;  /* 0x000000fffffff290 */ /* 0x000fe2000fffe0ff */
[C---:B------:R-:W-:Y:S01]  /*72f0*/  @P0 LEA R2, R134.reuse, UR37, 0x3 ;  /* 0x0000002586020c11 */ /* 0x040fe2000f8e18ff */
[----:B------:R-:W-:Y:S04]  /*7300*/  VIADD R134, R134, 0x1 ;  /* 0x0000000186867836 */ /* 0x000fe80000000000 */
[----:B------:R-:W-:Y:S05]  /*7310*/  @P0 VIADD R2, R2, 0x130 ;  /* 0x0000013002020836 */ /* 0x000fea0000000000 */
[----:B------:R-:W-:Y:S04]  /*7320*/  @P0 PRMT R0, R0, 0x654, R2 ;  /* 0x0000065400000816 */ /* 0x000fe80000000002 */
[----:B------:R2:W-:Y:S01]  /*7330*/  @P0 SYNCS.ARRIVE.TRANS64.RED.A1T0 RZ, [R0+URZ], RZ ;  /* 0x000000ff00ff09a7 */ /* 0x0005e200081004ff */
[C---:B------:R-:W-:Y:S04]  /*7340*/  ISETP.NE.AND P0, PT, R134.reuse, 0x2, PT ;  /* 0x000000028600780c */ /* 0x040fe80003f05270 */
[----:B------:R-:W-:Y:S09]  /*7350*/  SEL R134, R134, RZ, P0 ;  /* 0x000000ff86867207 */ /* 0x000ff20000000000 */
.L_x_113:
[----:B------:R-:W-:Y:S01]  /*7360*/  ISETP.NE.AND P2, PT, R139, RZ, PT ;  /* 0x000000ff8b00720c */ /* 0x000fe20003f45270 */
[----:B------:R-:W-:Y:S01]  /*7370*/  UISETP.NE.AND UP0, UPT, UR5, 0x2, UPT ;  /* 0x000000020500788c */ /* 0x000fe2000bf05270 */
[----:B------:R-:W-:Y:S01]  /*7380*/  ISETP.NE.AND P0, PT, R141, 0x2, PT ;  /* 0x000000028d00780c */ /* 0x000fe20003f05270 */
[----:B------:R-:W-:Y:S01]  /*7390*/  IMAD.IADD R124, R63, 0x1, R122 ;  /* 0x000000013f7c7824 */ /* 0x000fe200078e027a */
[----:B------:R-:W-:Y:S01]  /*73a0*/  ISETP.NE.AND P1, PT, R66, 0x4, PT ;  /* 0x000000044200780c */ /* 0x000fe20003f25270 */
[----:B------:R-:W-:Y:S01]  /*73b0*/  USEL UR4, URZ, 0x1, UP0 ;  /* 0x00000001ff047887 */ /* 0x000fe20008000000 */
[----:B------:R-:W-:Y:S01]  /*73c0*/  SEL R2, RZ, 0x1, P0 ;  /* 0x00000001ff027807 */ /* 0x000fe20000000000 */
[----:B------:R-:W-:Y:S01]  /*73d0*/  USEL UR39, UR5, URZ, UP0 ;  /* 0x000000ff05277287 */ /* 0x000fe20008000000 */
[----:B--2---:R-:W-:Y:S01]  /*73e0*/  SEL R0, RZ, 0x1, P1 ;  /* 0x00000001ff007807 */ /* 0x004fe20000800000 */
[----:B------:R-:W-:Y:S01]  /*73f0*/  IMAD.IADD R125, R64, 0x1, R123 ;  /* 0x00000001407d7824 */ /* 0x000fe200078e027b */
[----:B------:R-:W-:Y:S02]  /*7400*/  LOP3.LUT R135, R135, R2, RZ, 0x3c, !PT ;  /* 0x0000000287877212 */ /* 0x000fe400078e3cff */
[----:B------:R-:W-:Y:S02]  /*7410*/  LOP3.LUT R137, R137, UR4, RZ, 0x3c, !PT ;  /* 0x0000000489897c12 */ /* 0x000fe4000f8e3cff */
[----:B------:R-:W-:Y:S02]  /*7420*/  @P2 R2UR UR36, R133 ;  /* 0x00000000852422ca */ /* 0x000fe400000e0000 */
[----:B------:R-:W-:Y:S02]  /*7430*/  LOP3.LUT R136, R136, R0, RZ, 0x3c, !PT ;  /* 0x0000000088887212 */ /* 0x000fe400078e3cff */
[----:B------:R-:W-:Y:S02]  /*7440*/  SEL R141, R141, RZ, P0 ;  /* 0x000000ff8d8d7207 */ /* 0x000fe40000000000 */
[----:B------:R-:W-:Y:S01]  /*7450*/  SEL R66, R66, RZ, P1 ;  /* 0x000000ff42427207 */ /* 0x000fe20000800000 */
[----:B------:R-:W-:Y:S08]  /*7460*/  @P2 BRA `(.L_x_114) ;  /* 0xffffffdc00502947 */ /* 0x000ff0000383ffff */
[----:B------:R-:W-:-:S09]  /*7470*/  UISETP.NE.AND UP0, UPT, UR44, URZ, UPT ;  /* 0x000000ff2c00728c */ /* 0x000fd2000bf05270 */
[----:B------:R-:W-:Y:S05]  /*7480*/  BRA.U !UP0, `(.L_x_115) ;  /* 0x0000000108487547 */ /* 0x000fea000b800000 */
[----:B------:R-:W2:Y:S02]  /*7490*/  LDCU.64 UR4, c[0x0][0x890] ;  /* 0x00011200ff0477ac */ /* 0x000ea40008000a00 */
[----:B--2---:R-:W-:-:S04]  /*74a0*/  UISETP.NE.U32.AND UP0, UPT, UR4, URZ, UPT ;  /* 0x000000ff0400728c */ /* 0x004fc8000bf05070 */
[----:B------:R-:W-:-:S09]  /*74b0*/  UISETP.NE.AND.EX UP0, UPT, UR5, URZ, UPT, UP0 ;  /* 0x000000ff0500728c */ /* 0x000fd2000bf05300 */
[----:B------:R-:W-:Y:S05]  /*74c0*/  BRA.U UP0, `(.L_x_116) ;  /* 0x00000001000c7547 */ /* 0x000fea000b800000 */
[----:B------:R-:W-:-:S13]  /*74d0*/  FSETP.NEU.AND P0, PT, R67, RZ, PT ;  /* 0x000000ff4300720b */ /* 0x000fda0003f0d000 */
[----:B------:R-:W-:Y:S05]  /*74e0*/  @!P0 EXIT ;  /* 0x000000000000894d */ /* 0x000fea0003800000 */
[----:B------:R-:W-:Y:S05]  /*74f0*/  BRA `(.L_x_115) ;  /* 0x00000000002c7947 */ /* 0x000fea0003800000 */
.L_x_116:
[----:B------:R-:W-:Y:S01]  /*7500*/  LOP3.LUT P0, RZ, R126, 0xff, RZ, 0xc0, !PT ;  /* 0x000000ff7eff7812 */ /* 0x000fe2000780c0ff */
[----:B------:R-:W-:-:S12]  /*7510*/  BSSY.RECONVERGENT B0, `(.L_x_115) ;  /* 0x0000009000007945 */ /* 0x000fd80003800200 */
[----:B------:R-:W-:Y:S05]  /*7520*/  @P0 BRA `(.L_x_117) ;  /* 0x0000000000140947 */ /* 0x000fea0003800000 */
[----:B------:R-:W2:Y:S02]  /*7530*/  LDCU.64 UR4, c[0x0][0x888] ;  /* 0x00011100ff0477ac */ /* 0x000ea40008000a00 */
[----:B--2---:R-:W-:-:S04]  /*7540*/  ISETP.NE.U32.AND P0, PT, RZ, UR4, PT ;  /* 0x00000004ff007c0c */ /* 0x004fc8000bf05070 */
[----:B------:R-:W-:-:S13]  /*7550*/  ISETP.NE.AND.EX P0, PT, RZ, UR5, PT, P0 ;  /* 0x00000005ff007c0c */ /* 0x000fda000bf05300 */
[----:B------:R-:W-:Y:S05]  /*7560*/  @!P0 EXIT ;  /* 0x000000000000894d */ /* 0x000fea0003800000 */
[----:B------:R-:W-:Y:S05]  /*7570*/  BRA `(.L_x_118) ;  /* 0x0000000000087947 */ /* 0x000fea0003800000 */
.L_x_117:
[----:B------:R-:W-:-:S13]  /*7580*/  FSETP.NEU.AND P0, PT, R67, RZ, PT ;  /* 0x000000ff4300720b */ /* 0x000fda0003f0d000 */
[----:B------:R-:W-:Y:S05]  /*7590*/  @!P0 EXIT ;  /* 0x000000000000894d */ /* 0x000fea0003800000 */
.L_x_118:
[----:B------:R-:W-:Y:S05]  /*75a0*/  BSYNC.RECONVERGENT B0 ;  /* 0x0000000000007941 */ /* 0x000fea0003800200 */
.L_x_115:
[----:B------:R-:W-:-:S04]  /*75b0*/  DEPBAR.LE SB0, 0x0 ;  /* 0x000080000000791a */ /* 0x000fc80000000000 */
[----:B------:R-:W-:Y:S05]  /*75c0*/  EXIT ;  /* 0x000000000000794d */ /* 0x000fea0003800000 */
.L_x_20:
[----:B--2---:R2:W1:Y:S02]  /*75d0*/  SYNCS.PHASECHK.TRANS64.TRYWAIT P0, [R2+URZ+0x1c0], R3 ;  /* 0x0001c003020075a7 */ /* 0x00446400080011ff */
[----:B-1----:R-:W-:Y:S05]  /*75e0*/  @!P0 NANOSLEEP.SYNCS 0x989680 ;  /* 0x009896800000895d */ /* 0x002fea0003900000 */
[----:B------:R-:W1:Y:S02]  /*75f0*/  @!P0 SYNCS.PHASECHK.TRANS64 P0, [R2+URZ+0x1c0], R3 ;  /* 0x0001c003020085a7 */ /* 0x000e6400080010ff */
[----:B-1----:R-:W-:Y:S05]  /*7600*/  @!P0 BRA `(.L_x_20) ;  /* 0xfffffffc00f08947 */ /* 0x002fea000383ffff */
[----:B------:R-:W-:Y:S05]  /*7610*/  BRA `(.L_x_119) ;  /* 0xffffffa0005c7947 */ /* 0x000fea000383ffff */
.L_x_23:
[----:B-1----:R-:W-:Y:S07]  /*7620*/  MOV R2, UR33 ;  /* 0x0000002100027c02 */ /* 0x002fee0008000f00 */
.L_x_120:
[----:B-1----:R1:W2:Y:S02]  /*7630*/  SYNCS.PHASECHK.TRANS64.TRYWAIT P0, [R2+URZ+0x90], R4 ;  /* 0x00009004020075a7 */ /* 0x0022a400080011ff */
[----:B--2---:R-:W-:Y:S05]  /*7640*/  @!P0 NANOSLEEP.SYNCS 0x989680 ;  /* 0x009896800000895d */ /* 0x004fea0003900000 */
[----:B------:R-:W2:Y:S02]  /*7650*/  @!P0 SYNCS.PHASECHK.TRANS64 P0, [R2+URZ+0x90], R4 ;  /* 0x00009004020085a7 */ /* 0x000ea400080010ff */
[----:B--2---:R-:W-:Y:S05]  /*7660*/  @!P0 BRA `(.L_x_120) ;  /* 0xfffffffc00f08947 */ /* 0x004fea000383ffff */
[----:B------:R-:W-:Y:S05]  /*7670*/  BRA `(.L_x_22) ;  /* 0xffffffa000ac7947 */ /* 0x000fea000383ffff */
.L_x_29:
[----:B-1----:R-:W-:Y:S07]  /*7680*/  MOV R2, UR17 ;  /* 0x0000001100027c02 */ /* 0x002fee0008000f00 */
.L_x_121:
[----:B-1----:R1:W2:Y:S02]  /*7690*/  SYNCS.PHASECHK.TRANS64.TRYWAIT P0, [R2+URZ+0x90], R4 ;  /* 0x00009004020075a7 */ /* 0x0022a400080011ff */
[----:B--2---:R-:W-:Y:S05]  /*76a0*/  @!P0 NANOSLEEP.SYNCS 0x989680 ;  /* 0x009896800000895d */ /* 0x004fea0003900000 */
[----:B------:R-:W2:Y:S02]  /*76b0*/  @!P0 SYNCS.PHASECHK.TRANS64 P0, [R2+URZ+0x90], R4 ;  /* 0x00009004020085a7 */ /* 0x000ea400080010ff */
[----:B--2---:R-:W-:Y:S05]  /*76c0*/  @!P0 BRA `(.L_x_121) ;  /* 0xfffffffc00f08947 */ /* 0x004fea000383ffff */
[----:B------:R-:W-:Y:S05]  /*76d0*/  BRA `(.L_x_28) ;  /* 0xffffffa400547947 */ /* 0x000fea000383ffff */
.L_x_33:
[----:B-1----:R1:W2:Y:S02]  /*76e0*/  SYNCS.PHASECHK.TRANS64.TRYWAIT P0, [R2+URZ+0x150], R3 ;  /* 0x00015003020075a7 */ /* 0x0022a400080011ff */
[----:B--2---:R-:W-:Y:S05]  /*76f0*/  @!P0 NANOSLEEP.SYNCS 0x989680 ;  /* 0x009896800000895d */ /* 0x004fea0003900000 */
[----:B------:R-:W2:Y:S02]  /*7700*/  @!P0 SYNCS.PHASECHK.TRANS64 P0, [R2+URZ+0x150], R3 ;  /* 0x00015003020085a7 */ /* 0x000ea400080010ff */
[----:B--2---:R-:W-:Y:S05]  /*7710*/  @!P0 BRA `(.L_x_33) ;  /* 0xfffffffc00f08947 */ /* 0x004fea000383ffff */
[----:B------:R-:W-:Y:S05]  /*7720*/  BRA `(.L_x_122) ;  /* 0xffffffa400e47947 */ /* 0x000fea000383ffff */
.L_x_37:
[----:B----4-:R-:W-:-:S07]  /*7730*/  MOV R0, UR5 ;  /* 0x0000000500007c02 */ /* 0x010fce0008000f00 */
.L_x_123:
[----:B-1----:R1:W2:Y:S02]  /*7740*/  SYNCS.PHASECHK.TRANS64.TRYWAIT P0, [R0+URZ], R2 ;  /* 0x00000002000075a7 */ /* 0x0022a400080011ff */
[----:B--2---:R-:W-:Y:S05]  /*7750*/  @!P0 NANOSLEEP.SYNCS 0x989680 ;  /* 0x009896800000895d */ /* 0x004fea0003900000 */
[----:B------:R-:W2:Y:S02]  /*7760*/  @!P0 SYNCS.PHASECHK.TRANS64 P0, [R0+URZ], R2 ;  /* 0x00000002000085a7 */ /* 0x000ea400080010ff */
[----:B--2---:R-:W-:Y:S05]  /*7770*/  @!P0 BRA `(.L_x_123) ;  /* 0xfffffffc00f08947 */ /* 0x004fea000383ffff */
[----:B------:R-:W-:Y:S05]  /*7780*/  BRA `(.L_x_124) ;  /* 0xffffffac00547947 */ /* 0x000fea000383ffff */
.L_x_38:
[----:B----4-:R-:W-:-:S07]  /*7790*/  MOV R0, UR5 ;  /* 0x0000000500007c02 */ /* 0x010fce0008000f00 */
.L_x_125:
[----:B-1----:R1:W2:Y:S02]  /*77a0*/  SYNCS.PHASECHK.TRANS64.TRYWAIT P0, [R0+URZ], R3 ;  /* 0x00000003000075a7 */ /* 0x0022a400080011ff */
[----:B--2---:R-:W-:Y:S05]  /*77b0*/  @!P0 NANOSLEEP.SYNCS 0x989680 ;  /* 0x009896800000895d */ /* 0x004fea0003900000 */
[----:B------:R-:W2:Y:S02]  /*77c0*/  @!P0 SYNCS.PHASECHK.TRANS64 P0, [R0+URZ], R3 ;  /* 0x00000003000085a7 */ /* 0x000ea400080010ff */
[----:B--2---:R-:W-:Y:S05]  /*77d0*/  @!P0 BRA `(.L_x_125) ;  /* 0xfffffffc00f08947 */ /* 0x004fea000383ffff */
[----:B------:R-:W-:Y:S05]  /*77e0*/  BRA `(.L_x_126) ;  /* 0xffffffac00607947 */ /* 0x000fea000383ffff */
.L_x_39:
[----:B----4-:R-:W-:-:S07]  /*77f0*/  MOV R0, UR5 ;  /* 0x0000000500007c02 */ /* 0x010fce0008000f00 */
.L_x_127:
[----:B-1----:R1:W2:Y:S02]  /*7800*/  SYNCS.PHASECHK.TRANS64.TRYWAIT P0, [R0+URZ], R3 ;  /* 0x00000003000075a7 */ /* 0x0022a400080011ff */
[----:B--2---:R-:W-:Y:S05]  /*7810*/  @!P0 NANOSLEEP.SYNCS 0x989680 ;  /* 0x009896800000895d */ /* 0x004fea0003900000 */
[----:B------:R-:W2:Y:S02]  /*7820*/  @!P0 SYNCS.PHASECHK.TRANS64 P0, [R0+URZ], R3 ;  /* 0x00000003000085a7 */ /* 0x000ea400080010ff */
[----:B--2---:R-:W-:Y:S05]  /*7830*/  @!P0 BRA `(.L_x_127) ;  /* 0xfffffffc00f08947 */ /* 0x004fea000383ffff */
[----:B------:R-:W-:Y:S05]  /*7840*/  BRA `(.L_x_128) ;  /* 0xffffffac006c7947 */ /* 0x000fea000383ffff */
.L_x_40:
[----:B----4-:R-:W-:-:S07]  /*7850*/  MOV R0, UR5 ;  /* 0x0000000500007c02 */ /* 0x010fce0008000f00 */
.L_x_129:
[----:B-1----:R1:W2:Y:S02]  /*7860*/  SYNCS.PHASECHK.TRANS64.TRYWAIT P0, [R0+URZ], R3 ;  /* 0x00000003000075a7 */ /* 0x0022a400080011ff */
[----:B--2---:R-:W-:Y:S05]  /*7870*/  @!P0 NANOSLEEP.SYNCS 0x989680 ;  /* 0x009896800000895d */ /* 0x004fea0003900000 */
[----:B------:R-:W2:Y:S02]  /*7880*/  @!P0 SYNCS.PHASECHK.TRANS64 P0, [R0+URZ], R3 ;  /* 0x00000003000085a7 */ /* 0x000ea400080010ff */
[----:B--2---:R-:W-:Y:S05]  /*7890*/  @!P0 BRA `(.L_x_129) ;  /* 0xfffffffc00f08947 */ /* 0x004fea000383ffff */
[----:B------:R-:W-:Y:S05]  /*78a0*/  BRA `(.L_x_130) ;  /* 0xffffffac00787947 */ /* 0x000fea000383ffff */
.L_x_41:
[----:B----4-:R-:W-:-:S07]  /*78b0*/  MOV R0, UR5 ;  /* 0x0000000500007c02 */ /* 0x010fce0008000f00 */
.L_x_131:
[----:B-1----:R1:W2:Y:S02]  /*78c0*/  SYNCS.PHASECHK.TRANS64.TRYWAIT P0, [R0+URZ], R3 ;  /* 0x00000003000075a7 */ /* 0x0022a400080011ff */
[----:B--2---:R-:W-:Y:S05]  /*78d0*/  @!P0 NANOSLEEP.SYNCS 0x989680 ;  /* 0x009896800000895d */ /* 0x004fea0003900000 */
[----:B------:R-:W2:Y:S02]  /*78e0*/  @!P0 SYNCS.PHASECHK.TRANS64 P0, [R0+URZ], R3 ;  /* 0x00000003000085a7 */ /* 0x000ea400080010ff */
[----:B--2---:R-:W-:Y:S05]  /*78f0*/  @!P0 BRA `(.L_x_131) ;  /* 0xfffffffc00f08947 */ /* 0x004fea000383ffff */
[----:B------:R-:W-:Y:S05]  /*7900*/  BRA `(.L_x_132) ;  /* 0xffffffac00847947 */ /* 0x000fea000383ffff */
.L_x_42:
[----:B----4-:R-:W-:-:S07]  /*7910*/  MOV R0, UR5 ;  /* 0x0000000500007c02 */ /* 0x010fce0008000f00 */
.L_x_133:
[----:B-1----:R1:W2:Y:S02]  /*7920*/  SYNCS.PHASECHK.TRANS64.TRYWAIT P0, [R0+URZ], R3 ;  /* 0x00000003000075a7 */ /* 0x0022a400080011ff */
[----:B--2---:R-:W-:Y:S05]  /*7930*/  @!P0 NANOSLEEP.SYNCS 0x989680 ;  /* 0x009896800000895d */ /* 0x004fea0003900000 */
[----:B------:R-:W2:Y:S02]  /*7940*/  @!P0 SYNCS.PHASECHK.TRANS64 P0, [R0+URZ], R3 ;  /* 0x00000003000085a7 */ /* 0x000ea400080010ff */
[----:B--2---:R-:W-:Y:S05]  /*7950*/  @!P0 BRA `(.L_x_133) ;  /* 0xfffffffc00f08947 */ /* 0x004fea000383ffff */
[----:B------:R-:W-:Y:S05]  /*7960*/  BRA `(.L_x_134) ;  /* 0xffffffac00907947 */ /* 0x000fea000383ffff */
.L_x_43:
[----:B----4-:R-:W-:-:S07]  /*7970*/  MOV R0, UR5 ;  /* 0x0000000500007c02 */ /* 0x010fce0008000f00 */
.L_x_135:
[----:B-1----:R1:W2:Y:S02]  /*7980*/  SYNCS.PHASECHK.TRANS64.TRYWAIT P0, [R0+URZ], R3 ;  /* 0x00000003000075a7 */ /* 0x0022a400080011ff */
[----:B--2---:R-:W-:Y:S05]  /*7990*/  @!P0 NANOSLEEP.SYNCS 0x989680 ;  /* 0x009896800000895d */ /* 0x004fea0003900000 */
[----:B------:R-:W2:Y:S02]  /*79a0*/  @!P0 SYNCS.PHASECHK.TRANS64 P0, [R0+URZ], R3 ;  /* 0x00000003000085a7 */ /* 0x000ea400080010ff */
[----:B--2---:R-:W-:Y:S05]  /*79b0*/  @!P0 BRA `(.L_x_135) ;  /* 0xfffffffc00f08947 */ /* 0x004fea000383ffff */
[----:B------:R-:W-:Y:S05]  /*79c0*/  BRA `(.L_x_136) ;  /* 0xffffffac009c7947 */ /* 0x000fea000383ffff */
.L_x_44:
[----:B----4-:R-:W-:-:S07]  /*79d0*/  MOV R0, UR5 ;  /* 0x0000000500007c02 */ /* 0x010fce0008000f00 */
.L_x_137:
[----:B-1----:R1:W2:Y:S02]  /*79e0*/  SYNCS.PHASECHK.TRANS64.TRYWAIT P0, [R0+URZ], R3 ;  /* 0x00000003000075a7 */ /* 0x0022a400080011ff */
[----:B--2---:R-:W-:Y:S05]  /*79f0*/  @!P0 NANOSLEEP.SYNCS 0x989680 ;  /* 0x009896800000895d */ /* 0x004fea0003900000 */
[----:B------:R-:W2:Y:S02]  /*7a00*/  @!P0 SYNCS.PHASECHK.TRANS64 P0, [R0+URZ], R3 ;  /* 0x00000003000085a7 */ /* 0x000ea400080010ff */
[----:B--2---:R-:W-:Y:S05]  /*7a10*/  @!P0 BRA `(.L_x_137) ;  /* 0xfffffffc00f08947 */ /* 0x004fea000383ffff */
[----:B------:R-:W-:Y:S05]  /*7a20*/  BRA `(.L_x_138) ;  /* 0xffffffac00a87947 */ /* 0x000fea000383ffff */
.L_x_45:
[----:B----4-:R-:W-:-:S07]  /*7a30*/  MOV R0, UR5 ;  /* 0x0000000500007c02 */ /* 0x010fce0008000f00 */
.L_x_139:
[----:B-1----:R1:W2:Y:S02]  /*7a40*/  SYNCS.PHASECHK.TRANS64.TRYWAIT P0, [R0+URZ], R3 ;  /* 0x00000003000075a7 */ /* 0x0022a400080011ff */
[----:B--2---:R-:W-:Y:S05]  /*7a50*/  @!P0 NANOSLEEP.SYNCS 0x989680 ;  /* 0x009896800000895d */ /* 0x004fea0003900000 */
[----:B------:R-:W2:Y:S02]  /*7a60*/  @!P0 SYNCS.PHASECHK.TRANS64 P0, [R0+URZ], R3 ;  /* 0x00000003000085a7 */ /* 0x000ea400080010ff */
[----:B--2---:R-:W-:Y:S05]  /*7a70*/  @!P0 BRA `(.L_x_139) ;  /* 0xfffffffc00f08947 */ /* 0x004fea000383ffff */
[----:B------:R-:W-:Y:S05]  /*7a80*/  BRA `(.L_x_140) ;  /* 0xffffffac00b47947 */ /* 0x000fea000383ffff */
.L_x_46:
[----:B----4-:R-:W-:-:S07]  /*7a90*/  MOV R0, UR5 ;  /* 0x0000000500007c02 */ /* 0x010fce0008000f00 */
.L_x_141:
[----:B-1----:R1:W2:Y:S02]  /*7aa0*/  SYNCS.PHASECHK.TRANS64.TRYWAIT P0, [R0+URZ], R3 ;  /* 0x00000003000075a7 */ /* 0x0022a400080011ff */
[----:B--2---:R-:W-:Y:S05]  /*7ab0*/  @!P0 NANOSLEEP.SYNCS 0x989680 ;  /* 0x009896800000895d */ /* 0x004fea0003900000 */
[----:B------:R-:W2:Y:S02]  /*7ac0*/  @!P0 SYNCS.PHASECHK.TRANS64 P0, [R0+URZ], R3 ;  /* 0x00000003000085a7 */ /* 0x000ea400080010ff */
[----:B--2---:R-:W-:Y:S05]  /*7ad0*/  @!P0 BRA `(.L_x_141) ;  /* 0xfffffffc00f08947 */ /* 0x004fea000383ffff */
[----:B------:R-:W-:Y:S05]  /*7ae0*/  BRA `(.L_x_142) ;  /* 0xffffffac00c07947 */ /* 0x000fea000383ffff */
.L_x_47:
[----:B----4-:R-:W-:-:S07]  /*7af0*/  MOV R0, UR5 ;  /* 0x0000000500007c02 */ /* 0x010fce0008000f00 */
.L_x_143:
[----:B-1----:R1:W2:Y:S02]  /*7b00*/  SYNCS.PHASECHK.TRANS64.TRYWAIT P0, [R0+URZ], R3 ;  /* 0x00000003000075a7 */ /* 0x0022a400080011ff */
[----:B--2---:R-:W-:Y:S05]  /*7b10*/  @!P0 NANOSLEEP.SYNCS 0x989680 ;  /* 0x009896800000895d */ /* 0x004fea0003900000 */
[----:B------:R-:W2:Y:S02]  /*7b20*/  @!P0 SYNCS.PHASECHK.TRANS64 P0, [R0+URZ], R3 ;  /* 0x00000003000085a7 */ /* 0x000ea400080010ff */
[----:B--2---:R-:W-:Y:S05]  /*7b30*/  @!P0 BRA `(.L_x_143) ;  /* 0xfffffffc00f08947 */ /* 0x004fea000383ffff */
[----:B------:R-:W-:Y:S05]  /*7b40*/  BRA `(.L_x_144) ;  /* 0xffffffac00cc7947 */ /* 0x000fea000383ffff */
.L_x_48:
[----:B----4-:R-:W-:-:S07]  /*7b50*/  MOV R0, UR5 ;  /* 0x0000000500007c02 */ /* 0x010fce0008000f00 */
.L_x_145:
[----:B-1----:R1:W2:Y:S02]  /*7b60*/  SYNCS.PHASECHK.TRANS64.TRYWAIT P0, [R0+URZ], R3 ;  /* 0x00000003000075a7 */ /* 0x0022a400080011ff */
[----:B--2---:R-:W-:Y:S05]  /*7b70*/  @!P0 NANOSLEEP.SYNCS 0x989680 ;  /* 0x009896800000895d */ /* 0x004fea0003900000 */
[----:B------:R-:W2:Y:S02]  /*7b80*/  @!P0 SYNCS.PHASECHK.TRANS64 P0, [R0+URZ], R3 ;  /* 0x00000003000085a7 */ /* 0x000ea400080010ff */
[----:B--2---:R-:W-:Y:S05]  /*7b90*/  @!P0 BRA `(.L_x_145) ;  /* 0xfffffffc00f08947 */ /* 0x004fea000383ffff */
[----:B------:R-:W-:Y:S05]  /*7ba0*/  BRA `(.L_x_146) ;  /* 0xffffffac00d87947 */ /* 0x000fea000383ffff */
.L_x_49:
[----:B----4-:R-:W-:-:S07]  /*7bb0*/  MOV R0, UR5 ;  /* 0x0000000500007c02 */ /* 0x010fce0008000f00 */
.L_x_147:
[----:B-1----:R1:W2:Y:S02]  /*7bc0*/  SYNCS.PHASECHK.TRANS64.TRYWAIT P0, [R0+URZ], R3 ;  /* 0x00000003000075a7 */ /* 0x0022a400080011ff */
[----:B--2---:R-:W-:Y:S05]  /*7bd0*/  @!P0 NANOSLEEP.SYNCS 0x989680 ;  /* 0x009896800000895d */ /* 0x004fea0003900000 */
[----:B------:R-:W2:Y:S02]  /*7be0*/  @!P0 SYNCS.PHASECHK.TRANS64 P0, [R0+URZ], R3 ;  /* 0x00000003000085a7 */ /* 0x000ea400080010ff */
[----:B--2---:R-:W-:Y:S05]  /*7bf0*/  @!P0 BRA `(.L_x_147) ;  /* 0xfffffffc00f08947 */ /* 0x004fea000383ffff */
[----:B------:R-:W-:Y:S05]  /*7c00*/  BRA `(.L_x_148) ;  /* 0xffffffac00e47947 */ /* 0x000fea000383ffff */
.L_x_50:
[----:B----4-:R-:W-:-:S07]  /*7c10*/  MOV R0, UR5 ;  /* 0x0000000500007c02 */ /* 0x010fce0008000f00 */
.L_x_149:
[----:B-1----:R1:W2:Y:S02]  /*7c20*/  SYNCS.PHASECHK.TRANS64.TRYWAIT P0, [R0+URZ], R3 ;  /* 0x00000003000075a7 */ /* 0x0022a400080011ff */
[----:B--2---:R-:W-:Y:S05]  /*7c30*/  @!P0 NANOSLEEP.SYNCS 0x989680 ;  /* 0x009896800000895d */ /* 0x004fea0003900000 */
[----:B------:R-:W2:Y:S02]  /*7c40*/  @!P0 SYNCS.PHASECHK.TRANS64 P0, [R0+URZ], R3 ;  /* 0x00000003000085a7 */ /* 0x000ea400080010ff */
[----:B--2---:R-:W-:Y:S05]  /*7c50*/  @!P0 BRA `(.L_x_149) ;  /* 0xfffffffc00f08947 */ /* 0x004fea000383ffff */
[----:B------:R-:W-:Y:S05]  /*7c60*/  BRA `(.L_x_150) ;  /* 0xffffffac00f07947 */ /* 0x000fea000383ffff */
.L_x_51:
[----:B----4-:R-:W-:-:S07]  /*7c70*/  MOV R0, UR5 ;  /* 0x0000000500007c02 */ /* 0x010fce0008000f00 */
.L_x_151:
[----:B-1----:R1:W2:Y:S02]  /*7c80*/  SYNCS.PHASECHK.TRANS64.TRYWAIT P0, [R0+URZ], R3 ;  /* 0x00000003000075a7 */ /* 0x0022a400080011ff */
[----:B--2---:R-:W-:Y:S05]  /*7c90*/  @!P0 NANOSLEEP.SYNCS 0x989680 ;  /* 0x009896800000895d */ /* 0x004fea0003900000 */
[----:B------:R-:W2:Y:S02]  /*7ca0*/  @!P0 SYNCS.PHASECHK.TRANS64 P0, [R0+URZ], R3 ;  /* 0x00000003000085a7 */ /* 0x000ea400080010ff */
[----:B--2---:R-:W-:Y:S05]  /*7cb0*/  @!P0 BRA `(.L_x_151) ;  /* 0xfffffffc00f08947 */ /* 0x004fea000383ffff */
[----:B------:R-:W-:Y:S05]  /*7cc0*/  BRA `(.L_x_152) ;  /* 0xffffffac00fc7947 */ /* 0x000fea000383ffff */
.L_x_52:
[----:B----4-:R-:W-:-:S07]  /*7cd0*/  MOV R0, UR5 ;  /* 0x0000000500007c02 */ /* 0x010fce0008000f00 */
.L_x_153:
[----:B-1----:R1:W2:Y:S02]  /*7ce0*/  SYNCS.PHASECHK.TRANS64.TRYWAIT P0, [R0+URZ], R3 ;  /* 0x00000003000075a7 */ /* 0x0022a400080011ff */
[----:B--2---:R-:W-:Y:S05]  /*7cf0*/  @!P0 NANOSLEEP.SYNCS 0x989680 ;  /* 0x009896800000895d */ /* 0x004fea0003900000 */
[----:B------:R-:W2:Y:S02]  /*7d00*/  @!P0 SYNCS.PHASECHK.TRANS64 P0, [R0+URZ], R3 ;  /* 0x00000003000085a7 */ /* 0x000ea400080010ff */
[----:B--2---:R-:W-:Y:S05]  /*7d10*/  @!P0 BRA `(.L_x_153) ;  /* 0xfffffffc00f08947 */ /* 0x004fea000383ffff */
[----:B------:R-:W-:Y:S05]  /*7d20*/  BRA `(.L_x_154) ;  /* 0xffffffb000087947 */ /* 0x000fea000383ffff */
.L_x_53:
[----:B----4-:R-:W-:-:S07]  /*7d30*/  MOV R0, UR5 ;  /* 0x0000000500007c02 */ /* 0x010fce0008000f00 */
.L_x_155:
[----:B-1----:R1:W2:Y:S02]  /*7d40*/  SYNCS.PHASECHK.TRANS64.TRYWAIT P0, [R0+URZ], R3 ;  /* 0x00000003000075a7 */ /* 0x0022a400080011ff */
[----:B--2---:R-:W-:Y:S05]  /*7d50*/  @!P0 NANOSLEEP.SYNCS 0x989680 ;  /* 0x009896800000895d */ /* 0x004fea0003900000 */
[----:B------:R-:W2:Y:S02]  /*7d60*/  @!P0 SYNCS.PHASECHK.TRANS64 P0, [R0+URZ], R3 ;  /* 0x00000003000085a7 */ /* 0x000ea400080010ff */
[----:B--2---:R-:W-:Y:S05]  /*7d70*/  @!P0 BRA `(.L_x_155) ;  /* 0xfffffffc00f08947 */ /* 0x004fea000383ffff */
[----:B------:R-:W-:Y:S05]  /*7d80*/  BRA `(.L_x_156) ;  /* 0xffffffb000147947 */ /* 0x000fea000383ffff */
.L_x_56:
[----:B-1----:R1:W2:Y:S02]  /*7d90*/  SYNCS.PHASECHK.TRANS64.TRYWAIT P0, [R0+URZ+0x1b0], R4 ;  /* 0x0001b004000075a7 */ /* 0x0022a400080011ff */
[----:B--2---:R-:W-:Y:S05]  /*7da0*/  @!P0 NANOSLEEP.SYNCS 0x989680 ;  /* 0x009896800000895d */ /* 0x004fea0003900000 */
[----:B------:R-:W2:Y:S02]  /*7db0*/  @!P0 SYNCS.PHASECHK.TRANS64 P0, [R0+URZ+0x1b0], R4 ;  /* 0x0001b004000085a7 */ /* 0x000ea400080010ff */
[----:B--2---:R-:W-:Y:S05]  /*7dc0*/  @!P0 BRA `(.L_x_56) ;  /* 0xfffffffc00f08947 */ /* 0x004fea000383ffff */
[----:B------:R-:W-:Y:S05]  /*7dd0*/  BRA `(.L_x_157) ;  /* 0xffffffb000707947 */ /* 0x000fea000383ffff */
.L_x_57:
[----:B------:R-:W-:-:S07]  /*7de0*/  MOV R0, UR5 ;  /* 0x0000000500007c02 */ /* 0x000fce0008000f00 */
.L_x_158:
[----:B-1----:R1:W2:Y:S02]  /*7df0*/  SYNCS.PHASECHK.TRANS64.TRYWAIT P0, [R0+URZ+0x160], R5 ;  /* 0x00016005000075a7 */ /* 0x0022a400080011ff */
[----:B--2---:R-:W-:Y:S05]  /*7e00*/  @!P0 NANOSLEEP.SYNCS 0x989680 ;  /* 0x009896800000895d */ /* 0x004fea0003900000 */
[----:B------:R-:W2:Y:S02]  /*7e10*/  @!P0 SYNCS.PHASECHK.TRANS64 P0, [R0+URZ+0x160], R5 ;  /* 0x00016005000085a7 */ /* 0x000ea400080010ff */
[----:B--2---:R-:W-:Y:S05]  /*7e20*/  @!P0 BRA `(.L_x_158) ;  /* 0xfffffffc00f08947 */ /* 0x004fea000383ffff */
[----:B------:R-:W-:Y:S05]  /*7e30*/  BRA `(.L_x_159) ;  /* 0xffffffb000807947 */ /* 0x000fea000383ffff */
.L_x_58:
[----:B-1----:R1:W2:Y:S02]  /*7e40*/  SYNCS.PHASECHK.TRANS64.TRYWAIT P1, [R0+URZ+0x150], R4 ;  /* 0x00015004000075a7 */ /* 0x0022a400080211ff */
[----:B--2---:R-:W-:Y:S05]  /*7e50*/  @!P1 NANOSLEEP.SYNCS 0x989680 ;  /* 0x009896800000995d */ /* 0x004fea0003900000 */
[----:B------:R-:W2:Y:S02]  /*7e60*/  @!P1 SYNCS.PHASECHK.TRANS64 P1, [R0+URZ+0x150], R4 ;  /* 0x00015004000095a7 */ /* 0x000ea400080210ff */
[----:B--2---:R-:W-:Y:S05]  /*7e70*/  @!P1 BRA `(.L_x_58) ;  /* 0xfffffffc00f09947 */ /* 0x004fea000383ffff */
[----:B------:R-:W-:Y:S05]  /*7e80*/  BRA `(.L_x_160) ;  /* 0xffffffb000b07947 */ /* 0x000fea000383ffff */
.L_x_61:
[----:B------:R-:W-:-:S07]  /*7e90*/  MOV R0, UR5 ;  /* 0x0000000500007c02 */ /* 0x000fce0008000f00 */
.L_x_161:
[----:B-1----:R1:W2:Y:S02]  /*7ea0*/  SYNCS.PHASECHK.TRANS64.TRYWAIT P0, [R0+URZ+0x160], R2 ;  /* 0x00016002000075a7 */ /* 0x0022a400080011ff */
[----:B--2---:R-:W-:Y:S05]  /*7eb0*/  @!P0 NANOSLEEP.SYNCS 0x989680 ;  /* 0x009896800000895d */ /* 0x004fea0003900000 */
[----:B------:R-:W2:Y:S02]  /*7ec0*/  @!P0 SYNCS.PHASECHK.TRANS64 P0, [R0+URZ+0x160], R2 ;  /* 0x00016002000085a7 */ /* 0x000ea400080010ff */
[----:B--2---:R-:W-:Y:S05]  /*7ed0*/  @!P0 BRA `(.L_x_161) ;  /* 0xfffffffc00f08947 */ /* 0x004fea000383ffff */
[----:B------:R-:W-:Y:S05]  /*7ee0*/  BRA `(.L_x_60) ;  /* 0xffffffb400047947 */ /* 0x000fea000383ffff */
.L_x_68:
[----:B-1----:R1:W2:Y:S02]  /*7ef0*/  SYNCS.PHASECHK.TRANS64.TRYWAIT P1, [R0+URZ+0x150], R2 ;  /* 0x00015002000075a7 */ /* 0x0022a400080211ff */
[----:B--2---:R-:W-:Y:S05]  /*7f00*/  @!P1 NANOSLEEP.SYNCS 0x989680 ;  /* 0x009896800000995d */ /* 0x004fea0003900000 */
[----:B------:R-:W2:Y:S02]  /*7f10*/  @!P1 SYNCS.PHASECHK.TRANS64 P1, [R0+URZ+0x150], R2 ;  /* 0x00015002000095a7 */ /* 0x000ea400080210ff */
[----:B--2---:R-:W-:Y:S05]  /*7f20*/  @!P1 BRA `(.L_x_68) ;  /* 0xfffffffc00f09947 */ /* 0x004fea000383ffff */
[----:B------:R-:W-:Y:S05]  /*7f30*/  BRA `(.L_x_162) ;  /* 0xffffffb800647947 */ /* 0x000fea000383ffff */
.L_x_69:
[----:B------:R-:W-:-:S07]  /*7f40*/  MOV R2, UR14 ;  /* 0x0000000e00027c02 */ /* 0x000fce0008000f00 */
.L_x_163:
[----:B-1----:R1:W2:Y:S02]  /*7f50*/  SYNCS.PHASECHK.TRANS64.TRYWAIT P0, [R2+URZ+0x190], R0 ;  /* 0x00019000020075a7 */ /* 0x0022a400080011ff */
[----:B--2---:R-:W-:Y:S05]  /*7f60*/  @!P0 NANOSLEEP.SYNCS 0x989680 ;  /* 0x009896800000895d */ /* 0x004fea0003900000 */
[----:B------:R-:W2:Y:S02]  /*7f70*/  @!P0 SYNCS.PHASECHK.TRANS64 P0, [R2+URZ+0x190], R0 ;  /* 0x00019000020085a7 */ /* 0x000ea400080010ff */
[----:B--2---:R-:W-:Y:S05]  /*7f80*/  @!P0 BRA `(.L_x_163) ;  /* 0xfffffffc00f08947 */ /* 0x004fea000383ffff */
[----:B------:R-:W-:Y:S05]  /*7f90*/  BRA `(.L_x_164) ;  /* 0xffffffb8009c7947 */ /* 0x000fea000383ffff */
.L_x_72:
[----:B------:R-:W-:Y:S07]  /*7fa0*/  MOV R0, UR7 ;  /* 0x0000000700007c02 */ /* 0x000fee0008000f00 */
.L_x_165:
[----:B-1----:R1:W2:Y:S02]  /*7fb0*/  SYNCS.PHASECHK.TRANS64.TRYWAIT P0, [R0+URZ], R2 ;  /* 0x00000002000075a7 */ /* 0x0022a400080011ff */
[----:B--2---:R-:W-:Y:S05]  /*7fc0*/  @!P0 NANOSLEEP.SYNCS 0x989680 ;  /* 0x009896800000895d */ /* 0x004fea0003900000 */
[----:B------:R-:W2:Y:S02]  /*7fd0*/  @!P0 SYNCS.PHASECHK.TRANS64 P0, [R0+URZ], R2 ;  /* 0x00000002000085a7 */ /* 0x000ea400080010ff */
[----:B--2---:R-:W-:Y:S05]  /*7fe0*/  @!P0 BRA `(.L_x_165) ;  /* 0xfffffffc00f08947 */ /* 0x004fea000383ffff */
[----:B------:R-:W-:Y:S05]  /*7ff0*/  BRA `(.L_x_71) ;  /* 0xffffffb800b87947 */ /* 0x000fea000383ffff */
.L_x_75:
[----:B------:R-:W-:-:S07]  /*8000*/  MOV R0, UR5 ;  /* 0x0000000500007c02 */ /* 0x000fce0008000f00 */
.L_x_166:
[----:B--2---:R2:W3:Y:S02]  /*8010*/  SYNCS.PHASECHK.TRANS64.TRYWAIT P0, [R0+URZ], R2 ;  /* 0x00000002000075a7 */ /* 0x0044e400080011ff */
[----:B---3--:R-:W-:Y:S05]  /*8020*/  @!P0 NANOSLEEP.SYNCS 0x989680 ;  /* 0x009896800000895d */ /* 0x008fea0003900000 */
[----:B------:R-:W3:Y:S02]  /*8030*/  @!P0 SYNCS.PHASECHK.TRANS64 P0, [R0+URZ], R2 ;  /* 0x00000002000085a7 */ /* 0x000ee400080010ff */
[----:B---3--:R-:W-:Y:S05]  /*8040*/  @!P0 BRA `(.L_x_166) ;  /* 0xfffffffc00f08947 */ /* 0x008fea000383ffff */
[----:B------:R-:W-:Y:S05]  /*8050*/  BRA `(.L_x_167) ;  /* 0xffffffbc006c7947 */ /* 0x000fea000383ffff */
.L_x_76:
[----:B------:R-:W-:-:S07]  /*8060*/  MOV R0, UR5 ;  /* 0x0000000500007c02 */ /* 0x000fce0008000f00 */
.L_x_168:
[----:B--2---:R2:W3:Y:S02]  /*8070*/  SYNCS.PHASECHK.TRANS64.TRYWAIT P0, [R0+URZ], R3 ;  /* 0x00000003000075a7 */ /* 0x0044e400080011ff */
[----:B---3--:R-:W-:Y:S05]  /*8080*/  @!P0 NANOSLEEP.SYNCS 0x989680 ;  /* 0x009896800000895d */ /* 0x008fea0003900000 */
[----:B------:R-:W3:Y:S02]  /*8090*/  @!P0 SYNCS.PHASECHK.TRANS64 P0, [R0+URZ], R3 ;  /* 0x00000003000085a7 */ /* 0x000ee400080010ff */
[----:B---3--:R-:W-:Y:S05]  /*80a0*/  @!P0 BRA `(.L_x_168) ;  /* 0xfffffffc00f08947 */ /* 0x008fea000383ffff */
[----:B------:R-:W-:Y:S05]  /*80b0*/  BRA `(.L_x_169) ;  /* 0xffffffbc00787947 */ /* 0x000fea000383ffff */
.L_x_77:
[----:B------:R-:W-:-:S07]  /*80c0*/  MOV R0, UR5 ;  /* 0x0000000500007c02 */ /* 0x000fce0008000f00 */
.L_x_170:
[----:B--2---:R2:W3:Y:S02]  /*80d0*/  SYNCS.PHASECHK.TRANS64.TRYWAIT P0, [R0+URZ], R3 ;  /* 0x00000003000075a7 */ /* 0x0044e400080011ff */
[----:B---3--:R-:W-:Y:S05]  /*80e0*/  @!P0 NANOSLEEP.SYNCS 0x989680 ;  /* 0x009896800000895d */ /* 0x008fea0003900000 */
[----:B------:R-:W3:Y:S02]  /*80f0*/  @!P0 SYNCS.PHASECHK.TRANS64 P0, [R0+URZ], R3 ;  /* 0x00000003000085a7 */ /* 0x000ee400080010ff */
[----:B---3--:R-:W-:Y:S05]  /*8100*/  @!P0 BRA `(.L_x_170) ;  /* 0xfffffffc00f08947 */ /* 0x008fea000383ffff */
[----:B------:R-:W-:Y:S05]  /*8110*/  BRA `(.L_x_171) ;  /* 0xffffffbc00847947 */ /* 0x000fea000383ffff */
.L_x_78:
[----:B--2---:R-:W-:-:S07]  /*8120*/  MOV R0, UR6 ;  /* 0x0000000600007c02 */ /* 0x004fce0008000f00 */
.L_x_172:
[----:B--2---:R2:W3:Y:S02]  /*8130*/  SYNCS.PHASECHK.TRANS64.TRYWAIT P0, [R0+URZ], R2 ;  /* 0x00000002000075a7 */ /* 0x0044e400080011ff */
[----:B---3--:R-:W-:Y:S05]  /*8140*/  @!P0 NANOSLEEP.SYNCS 0x989680 ;  /* 0x009896800000895d */ /* 0x008fea0003900000 */
[----:B------:R-:W3:Y:S02]  /*8150*/  @!P0 SYNCS.PHASECHK.TRANS64 P0, [R0+URZ], R2 ;  /* 0x00000002000085a7 */ /* 0x000ee400080010ff */
[----:B---3--:R-:W-:Y:S05]  /*8160*/  @!P0 BRA `(.L_x_172) ;  /* 0xfffffffc00f08947 */ /* 0x008fea000383ffff */
[----:B------:R-:W-:Y:S05]  /*8170*/  BRA `(.L_x_173) ;  /* 0xffffffbc00907947 */ /* 0x000fea000383ffff */
.L_x_83:
[----:B--2---:R2:W3:Y:S02]  /*8180*/  SYNCS.PHASECHK.TRANS64.TRYWAIT P0, [R0+URZ+0x150], R2 ;  /* 0x00015002000075a7 */ /* 0x0044e400080011ff */
[----:B---3--:R-:W-:Y:S05]  /*8190*/  @!P0 NANOSLEEP.SYNCS 0x989680 ;  /* 0x009896800000895d */ /* 0x008fea0003900000 */
[----:B------:R-:W3:Y:S02]  /*81a0*/  @!P0 SYNCS.PHASECHK.TRANS64 P0, [R0+URZ+0x150], R2 ;  /* 0x00015002000085a7 */ /* 0x000ee400080010ff */
[----:B---3--:R-:W-:Y:S05]  /*81b0*/  @!P0 BRA `(.L_x_83) ;  /* 0xfffffffc00f08947 */ /* 0x008fea000383ffff */
[----:B------:R-:W-:Y:S05]  /*81c0*/  BRA `(.L_x_174) ;  /* 0xffffffc0008c7947 */ /* 0x000fea000383ffff */
.L_x_86:
[----:B------:R-:W-:Y:S07]  /*81d0*/  MOV R0, UR4 ;  /* 0x0000000400007c02 */ /* 0x000fee0008000f00 */
.L_x_175:
[----:B--2---:R2:W3:Y:S02]  /*81e0*/  SYNCS.PHASECHK.TRANS64.TRYWAIT P0, [R0+URZ+0x148], R2 ;  /* 0x00014802000075a7 */ /* 0x0044e400080011ff */
[----:B---3--:R-:W-:Y:S05]  /*81f0*/  @!P0 NANOSLEEP.SYNCS 0x989680 ;  /* 0x009896800000895d */ /* 0x008fea0003900000 */
[----:B------:R-:W3:Y:S02]  /*8200*/  @!P0 SYNCS.PHASECHK.TRANS64 P0, [R0+URZ+0x148], R2 ;  /* 0x00014802000085a7 */ /* 0x000ee400080010ff */
[----:B---3--:R-:W-:Y:S05]  /*8210*/  @!P0 BRA `(.L_x_175) ;  /* 0xfffffffc00f08947 */ /* 0x008fea000383ffff */
[----:B------:R-:W-:Y:S05]  /*8220*/  BRA `(.L_x_85) ;  /* 0xffffffc400747947 */ /* 0x000fea000383ffff */
.L_x_89:
[----:B------:R-:W-:Y:S07]  /*8230*/  MOV R0, UR13 ;  /* 0x0000000d00007c02 */ /* 0x000fee0008000f00 */
.L_x_176:
[----:B-1----:R1:W2:Y:S02]  /*8240*/  SYNCS.PHASECHK.TRANS64.TRYWAIT P3, [R0+URZ+0x130], R30 ;  /* 0x0001301e000075a7 */ /* 0x0022a400080611ff */
[----:B--2---:R-:W-:Y:S05]  /*8250*/  @!P3 NANOSLEEP.SYNCS 0x989680 ;  /* 0x009896800000b95d */ /* 0x004fea0003900000 */
[----:B------:R-:W2:Y:S02]  /*8260*/  @!P3 SYNCS.PHASECHK.TRANS64 P3, [R0+URZ+0x130], R30 ;  /* 0x0001301e0000b5a7 */ /* 0x000ea400080610ff */
[----:B--2---:R-:W-:Y:S05]  /*8270*/  @!P3 BRA `(.L_x_176) ;  /* 0xfffffffc00f0b947 */ /* 0x004fea000383ffff */
[----:B------:R-:W-:Y:S05]  /*8280*/  BRA `(.L_x_177) ;  /* 0xffffffc800107947 */ /* 0x000fea000383ffff */
.L_x_91:
[----:B------:R-:W-:-:S07]  /*8290*/  MOV R0, UR4 ;  /* 0x0000000400007c02 */ /* 0x000fce0008000f00 */
.L_x_178:
[----:B-1----:R1:W2:Y:S02]  /*82a0*/  SYNCS.PHASECHK.TRANS64.TRYWAIT P0, [R0+URZ], R2 ;  /* 0x00000002000075a7 */ /* 0x0022a400080011ff */
[----:B--2---:R-:W-:Y:S05]  /*82b0*/  @!P0 NANOSLEEP.SYNCS 0x989680 ;  /* 0x009896800000895d */ /* 0x004fea0003900000 */
[----:B------:R-:W2:Y:S02]  /*82c0*/  @!P0 SYNCS.PHASECHK.TRANS64 P0, [R0+URZ], R2 ;  /* 0x00000002000085a7 */ /* 0x000ea400080010ff */
[----:B--2---:R-:W-:Y:S05]  /*82d0*/  @!P0 BRA `(.L_x_178) ;  /* 0xfffffffc00f08947 */ /* 0x004fea000383ffff */
[----:B------:R-:W-:Y:S05]  /*82e0*/  BRA `(.L_x_179) ;  /* 0xffffffc800e07947 */ /* 0x000fea000383ffff */
.L_x_93:
[----:B--2---:R2:W4:Y:S02]  /*82f0*/  SYNCS.PHASECHK.TRANS64.TRYWAIT P0, [R0+URZ+0x150], R2 ;  /* 0x00015002000075a7 */ /* 0x00452400080011ff */
[----:B----4-:R-:W-:Y:S05]  /*8300*/  @!P0 NANOSLEEP.SYNCS 0x989680 ;  /* 0x009896800000895d */ /* 0x010fea0003900000 */
[----:B------:R-:W4:Y:S02]  /*8310*/  @!P0 SYNCS.PHASECHK.TRANS64 P0, [R0+URZ+0x150], R2 ;  /* 0x00015002000085a7 */ /* 0x000f2400080010ff */
[----:B----4-:R-:W-:Y:S05]  /*8320*/  @!P0 BRA `(.L_x_93) ;  /* 0xfffffffc00f08947 */ /* 0x010fea000383ffff */
[----:B------:R-:W-:Y:S05]  /*8330*/  BRA `(.L_x_180) ;  /* 0xffffffcc00b07947 */ /* 0x000fea000383ffff */
.L_x_103:
[----:B-1----:R1:W2:Y:S02]  /*8340*/  SYNCS.PHASECHK.TRANS64.TRYWAIT P3, [R2+URZ+0x120], R3 ;  /* 0x00012003020075a7 */ /* 0x0022a400080611ff */
[----:B--2---:R-:W-:Y:S05]  /*8350*/  @!P3 NANOSLEEP.SYNCS 0x989680 ;  /* 0x009896800000b95d */ /* 0x004fea0003900000 */
[----:B------:R-:W2:Y:S02]  /*8360*/  @!P3 SYNCS.PHASECHK.TRANS64 P3, [R2+URZ+0x120], R3 ;  /* 0x000120030200b5a7 */ /* 0x000ea400080610ff */
[----:B--2---:R-:W-:Y:S05]  /*8370*/  @!P3 BRA `(.L_x_103) ;  /* 0xfffffffc00f0b947 */ /* 0x004fea000383ffff */
[----:B------:R-:W-:Y:S05]  /*8380*/  BRA `(.L_x_102) ;  /* 0xffffffd800c07947 */ /* 0x000fea000383ffff */
.L_x_105:
[----:B-1----:R1:W4:Y:S02]  /*8390*/  SYNCS.PHASECHK.TRANS64.TRYWAIT P1, [R23+URZ+0x170], R0 ;  /* 0x00017000170075a7 */ /* 0x00232400080211ff */
[----:B----4-:R-:W-:Y:S05]  /*83a0*/  @!P1 NANOSLEEP.SYNCS 0x989680 ;  /* 0x009896800000995d */ /* 0x010fea0003900000 */
[----:B------:R-:W4:Y:S02]  /*83b0*/  @!P1 SYNCS.PHASECHK.TRANS64 P1, [R23+URZ+0x170], R0 ;  /* 0x00017000170095a7 */ /* 0x000f2400080210ff */
[----:B----4-:R-:W-:Y:S05]  /*83c0*/  @!P1 BRA `(.L_x_105) ;  /* 0xfffffffc00f09947 */ /* 0x010fea000383ffff */
[----:B------:R-:W-:Y:S05]  /*83d0*/  BRA `(.L_x_104) ;  /* 0xffffffdc00207947 */ /* 0x000fea000383ffff */
        .weak           $__internal_0_$__cuda_sm10x_tcgen05_guardrail_trap_col_being_dealloced_not_returned_by_alloc
        .type           $__internal_0_$__cuda_sm10x_tcgen05_guardrail_trap_col_being_dealloced_not_returned_by_alloc,@function
        .size           $__internal_0_$__cuda_sm10x_tcgen05_guardrail_trap_col_being_dealloced_not_returned_by_alloc,($__internal_1_$__cuda_sm10x_tcgen05_guardrail_trap_phase_invalid_during_alloc - $__internal_0_$__cuda_sm10x_tcgen05_guardrail_trap_col_being_dealloced_not_returned_by_alloc)
$__internal_0_$__cuda_sm10x_tcgen05_guardrail_trap_col_being_dealloced_not_returned_by_alloc:
[----:B------:R-:W-:Y:S05]  /*83e0*/  BPT.TRAP 0x1 ;  /* 0x000000040000795c */ /* 0x000fea0000300000 */
[----:B------:R-:W-:-:S04]  /*83f0*/  HFMA2 R3, -RZ, RZ, 0, 0 ;  /* 0x00000000ff037431 */ /* 0x000fc800000001ff */
[----:B------:R-:W-:Y:S05]  /*8400*/  RET.REL.NODEC R2 `(_ZN7cutlass13device_kernelINS_4gemm6kernel13GemmUniversalIN4cute5tupleIJiiiiEEENS1_10collective13CollectiveMmaINS1_35MainloopSm100TmaUmmaWarpSpecializedILi18ELi2ELi4ENS5_IJNS4_1CILi1EEESB_SB_EEEEENS5_IJNSA_ILi128EEENSA_ILi48EEENSA_ILi32EEEEEENS_6half_tENS5_IJlSB_lEEESI_SJ_NS4_8TiledMMAINS4_8MMA_AtomIJNS4_20SM100_MMA_F16BF16_SSISI_SI_fLi128ELi48ELNS4_4UMMA5MajorE0ELSO_0ELNSN_7ScaleInE0ELSP_0EEEEEENS4_6LayoutISC_NS5_IJNSA_ILi0EEEST_ST_EEEEENS5_IJNS4_10UnderscoreESW_SW_EEEEENS4_13SM90_TMA_LOADENS4_14ComposedLayoutINS4_7SwizzleILi2ELi4ELi3EEENS4_18smem_ptr_flag_bitsILi16EEENSS_INS5_IJNSA_ILi8EEESG_EEENS5_IJSG_SB_EEEEEEEvNS4_8identityESZ_S19_vS1A_EENS_8epilogue10collective18CollectiveEpilogueINS1C_23Sm100TmaWarpSpecializedILi2ELi1ELi48ELb1ELb0EEEJSH_NS5_IJNSS_ISE_SB_EENSS_ISF_SB_EEEEESI_SJ_SI_SJ_NS1C_6fusion15FusionCallbacksIS1G_NS1K_17LinearCombinationISI_fSI_fLNS_15FloatRoundStyleE2EEESH_S1J_JEEENS4_5SM1004TMEM4LOAD26SM100_TMEM_LOAD_32dp32b16xESZ_NS10_INS11_ILi1ELi4ELi3EEES14_NSS_INS5_IJS15_NSA_ILi16EEEEEENS5_IJS1V_SB_EEEEEEENS4_39AutoVectorizingCopyWithAssumedAlignmentILi128EEENS4_14SM90_TMA_STOREES1Z_S21_S21_EEEvvEEEEvNT_6ParamsE) ;  /* 0xffffff7802fc7950 */ /* 0x000fea0003c3ffff */
        .weak           $__internal_1_$__cuda_sm10x_tcgen05_guardrail_trap_phase_invalid_during_alloc
        .type           $__internal_1_$__cuda_sm10x_tcgen05_guardrail_trap_phase_invalid_during_alloc,@function
        .size           $__internal_1_$__cuda_sm10x_tcgen05_guardrail_trap_phase_invalid_during_alloc,($__internal_2_$__cuda_sm10x_tcgen05_guardrail_trap_unallocated_columns_being_dealloced - $__internal_1_$__cuda_sm10x_tcgen05_guardrail_trap_phase_invalid_during_alloc)
$__internal_1_$__cuda_sm10x_tcgen05_guardrail_trap_phase_invalid_during_alloc:
[----:B------:R-:W-:Y:S05]  /*8410*/  BPT.TRAP 0x1 ;  /* 0x000000040000795c */ /* 0x000fea0000300000 */
[----:B------:R-:W-:-:S04]  /*8420*/  MOV R3, 0x0 ;  /* 0x0000000000037802 */ /* 0x000fc80000000f00 */
[----:B------:R-:W-:Y:S05]  /*8430*/  RET.REL.NODEC R2 `(_ZN7cutlass13device_kernelINS_4gemm6kernel13GemmUniversalIN4cute5tupleIJiiiiEEENS1_10collective13CollectiveMmaINS1_35MainloopSm100TmaUmmaWarpSpecializedILi18ELi2ELi4ENS5_IJNS4_1CILi1EEESB_SB_EEEEENS5_IJNSA_ILi128EEENSA_ILi48EEENSA_ILi32EEEEEENS_6half_tENS5_IJlSB_lEEESI_SJ_NS4_8TiledMMAINS4_8MMA_AtomIJNS4_20SM100_MMA_F16BF16_SSISI_SI_fLi128ELi48ELNS4_4UMMA5MajorE0ELSO_0ELNSN_7ScaleInE0ELSP_0EEEEEENS4_6LayoutISC_NS5_IJNSA_ILi0EEEST_ST_EEEEENS5_IJNS4_10UnderscoreESW_SW_EEEEENS4_13SM90_TMA_LOADENS4_14ComposedLayoutINS4_7SwizzleILi2ELi4ELi3EEENS4_18smem_ptr_flag_bitsILi16EEENSS_INS5_IJNSA_ILi8EEESG_EEENS5_IJSG_SB_EEEEEEEvNS4_8identityESZ_S19_vS1A_EENS_8epilogue10collective18CollectiveEpilogueINS1C_23Sm100TmaWarpSpecializedILi2ELi1ELi48ELb1ELb0EEEJSH_NS5_IJNSS_ISE_SB_EENSS_ISF_SB_EEEEESI_SJ_SI_SJ_NS1C_6fusion15FusionCallbacksIS1G_NS1K_17LinearCombinationISI_fSI_fLNS_15FloatRoundStyleE2EEESH_S1J_JEEENS4_5SM1004TMEM4LOAD26SM100_TMEM_LOAD_32dp32b16xESZ_NS10_INS11_ILi1ELi4ELi3EEES14_NSS_INS5_IJS15_NSA_ILi16EEEEEENS5_IJS1V_SB_EEEEEEENS4_39AutoVectorizingCopyWithAssumedAlignmentILi128EEENS4_14SM90_TMA_STOREES1Z_S21_S21_EEEvvEEEEvNT_6ParamsE) ;  /* 0xffffff7802f07950 */ /* 0x000fea0003c3ffff */
        .weak           $__internal_2_$__cuda_sm10x_tcgen05_guardrail_trap_unallocated_columns_being_dealloced
        .type           $__internal_2_$__cuda_sm10x_tcgen05_guardrail_trap_unallocated_columns_being_dealloced,@function
        .size           $__internal_2_$__cuda_sm10x_tcgen05_guardrail_trap_unallocated_columns_being_dealloced,(.L_x_182 - $__internal_2_$__cuda_sm10x_tcgen05_guardrail_trap_unallocated_columns_being_dealloced)
$__internal_2_$__cuda_sm10x_tcgen05_guardrail_trap_unallocated_columns_being_dealloced:
[----:B------:R-:W-:Y:S05]  /*8440*/  BPT.TRAP 0x1 ;  /* 0x000000040000795c */ /* 0x000fea0000300000 */
[----:B------:R-:W-:-:S04]  /*8450*/  HFMA2 R3, -RZ, RZ, 0, 0 ;  /* 0x00000000ff037431 */ /* 0x000fc800000001ff */
[----:B------:R-:W-:Y:S05]  /*8460*/  RET.REL.NODEC R2 `(_ZN7cutlass13device_kernelINS_4gemm6kernel13GemmUniversalIN4cute5tupleIJiiiiEEENS1_10collective13CollectiveMmaINS1_35MainloopSm100TmaUmmaWarpSpecializedILi18ELi2ELi4ENS5_IJNS4_1CILi1EEESB_SB_EEEEENS5_IJNSA_ILi128EEENSA_ILi48EEENSA_ILi32EEEEEENS_6half_tENS5_IJlSB_lEEESI_SJ_NS4_8TiledMMAINS4_8MMA_AtomIJNS4_20SM100_MMA_F16BF16_SSISI_SI_fLi128ELi48ELNS4_4UMMA5MajorE0ELSO_0ELNSN_7ScaleInE0ELSP_0EEEEEENS4_6LayoutISC_NS5_IJNSA_ILi0EEEST_ST_EEEEENS5_IJNS4_10UnderscoreESW_SW_EEEEENS4_13SM90_TMA_LOADENS4_14ComposedLayoutINS4_7SwizzleILi2ELi4ELi3EEENS4_18smem_ptr_flag_bitsILi16EEENSS_INS5_IJNSA_ILi8EEESG_EEENS5_IJSG_SB_EEEEEEEvNS4_8identityESZ_S19_vS1A_EENS_8epilogue10collective18CollectiveEpilogueINS1C_23Sm100TmaWarpSpecializedILi2ELi1ELi48ELb1ELb0EEEJSH_NS5_IJNSS_ISE_SB_EENSS_ISF_SB_EEEEESI_SJ_SI_SJ_NS1C_6fusion15FusionCallbacksIS1G_NS1K_17LinearCombinationISI_fSI_fLNS_15FloatRoundStyleE2EEESH_S1J_JEEENS4_5SM1004TMEM4LOAD26SM100_TMEM_LOAD_32dp32b16xESZ_NS10_INS11_ILi1ELi4ELi3EEES14_NSS_INS5_IJS15_NSA_ILi16EEEEEENS5_IJS1V_SB_EEEEEEENS4_39AutoVectorizingCopyWithAssumedAlignmentILi128EEENS4_14SM90_TMA_STOREES1Z_S21_S21_EEEvvEEEEvNT_6ParamsE) ;  /* 0xffffff7802e47950 */ /* 0x000fea0003c3ffff */
.L_x_181:
[----:B------:R-:W-:-:S00]  /*8470*/  BRA `(.L_x_181) ;  /* 0xfffffffc00fc7947 */ /* 0x000fc0000383ffff */
[----:B------:R-:W-:-:S00]  /*8480*/  NOP ;  /* 0x0000000000007918 */ /* 0x000fc00000000000 */
[----:B------:R-:W-:-:S00]  /*8490*/  NOP ;  /* 0x0000000000007918 */ /* 0x000fc00000000000 */
[----:B------:R-:W-:-:S00]  /*84a0*/  NOP ;  /* 0x0000000000007918 */ /* 0x000fc00000000000 */
[----:B------:R-:W-:-:S00]  /*84b0*/  NOP ;  /* 0x0000000000007918 */ /* 0x000fc00000000000 */
[----:B------:R-:W-:-:S00]  /*84c0*/  NOP ;  /* 0x0000000000007918 */ /* 0x000fc00000000000 */
[----:B------:R-:W-:-:S00]  /*84d0*/  NOP ;  /* 0x0000000000007918 */ /* 0x000fc00000000000 */
[----:B------:R-:W-:-:S00]  /*84e0*/  NOP ;  /* 0x0000000000007918 */ /* 0x000fc00000000000 */
[----:B------:R-:W-:-:S00]  /*84f0*/  NOP ;  /* 0x0000000000007918 */ /* 0x000fc00000000000 */
.L_x_182:


//--------------------- .nv.global.init           --------------------------
	.section	.nv.global.init,"aw",@progbits
.nv.global.init:
	.type		$str$27,@object
	.size		$str$27,($str$28 - $str$27)
$str$27:
        /*0000*/ 	.byte	0x28, 0x61, 0x64, 0x64, 0x72, 0x65, 0x73, 0x73, 0x20, 0x26, 0x20, 0x6d, 0x61, 0x73, 0x6b, 0x29
        /*0010*/ 	.byte	0x20, 0x3d, 0x3d, 0x20, 0x30, 0x00
	.type		$str$28,@object
	.size		$str$28,($str$26 - $str$28)
$str$28:
        /*0016*/ 	.byte	0x2f, 0x74, 0x6d, 0x70, 0x2f, 0x63, 0x75, 0x74, 0x6c, 0x61, 0x73, 0x73, 0x5f, 0x73, 0x77, 0x65
        /*0026*/ 	.byte	0x65, 0x70, 0x5f, 0x73, 0x72, 0x63, 0x2f, 0x69, 0x6e, 0x63, 0x6c, 0x75, 0x64, 0x65, 0x2f, 0x63
        /*0036*/ 	.byte	0x75, 0x74, 0x65, 0x2f, 0x70, 0x6f, 0x69, 0x6e, 0x74, 0x65, 0x72, 0x5f, 0x66, 0x6c, 0x61, 0x67
        /*0046*/ 	.byte	0x67, 0x65, 0x64, 0x2e, 0x68, 0x70, 0x70, 0x00
	.type		$str$26,@object
	.size		$str$26,($str$25 - $str$26)
$str$26:
        /*004e*/ 	.byte	0x2f, 0x74, 0x6d, 0x70, 0x2f, 0x63, 0x75, 0x74, 0x6c, 0x61, 0x73, 0x73, 0x5f, 0x73, 0x77, 0x65
        /*005e*/ 	.byte	0x65, 0x70, 0x5f, 0x73, 0x72, 0x63, 0x2f, 0x69, 0x6e, 0x63, 0x6c, 0x75, 0x64, 0x65, 0x2f, 0x63
        /*006e*/ 	.byte	0x75, 0x74, 0x65, 0x2f, 0x61, 0x74, 0x6f, 0x6d, 0x2f, 0x63, 0x6f, 0x70, 0x79, 0x5f, 0x74, 0x72
        /*007e*/ 	.byte	0x61, 0x69, 0x74, 0x73, 0x5f, 0x73, 0x6d, 0x31, 0x30, 0x30, 0x2e, 0x68, 0x70, 0x70, 0x00
	.type		$str$25,@object
	.size		$str$25,(__unnamed_1 - $str$25)
$str$25:
        /*008d*/ 	.byte	0x28, 0x28, 0x75, 0x69, 0x6e, 0x74, 0x33, 0x32, 0x5f, 0x74, 0x28, 0x74, 0x68, 0x72, 0x65, 0x61
        /*009d*/ 	.byte	0x64, 0x49, 0x64, 0x78, 0x2e, 0x78, 0x29, 0x20, 0x2f, 0x20, 0x33, 0x32, 0x29, 0x20, 0x25, 0x20
        /*00ad*/ 	.byte	0x34, 0x29, 0x20, 0x3d, 0x3d, 0x20, 0x28, 0x28, 0x28, 0x74, 0x6d, 0x65, 0x6d, 0x5f, 0x61, 0x64
        /*00bd*/ 	.byte	0x64, 0x72, 0x20, 0x3e, 0x3e, 0x20, 0x31, 0x36, 0x29, 0x20, 0x2f, 0x20, 0x33, 0x32, 0x29, 0x20
        /*00cd*/ 	.byte	0x25, 0x20, 0x34, 0x29, 0x00
	.type		__unnamed_1,@object
	.size		__unnamed_1,(__unnamed_2 - __unnamed_1)
__unnamed_1:
        /*00d2*/ 	.byte	0x61, 0x75, 0x74, 0x6f, 0x20, 0x63, 0x75, 0x74, 0x65, 0x3a, 0x3a, 0x61, 0x73, 0x5f, 0x70, 0x6f
        /* <DEDUP_REMOVED lines=24> */
        /*0262*/ 	.byte	0x31, 0x34, 0x34, 0x3e, 0x3e, 0x3e, 0x3e, 0x5d, 0x00
	.type		__unnamed_2,@object
	.size		__unnamed_2,(.L_2 - __unnamed_2)
__unnamed_2:
        /* <DEDUP_REMOVED lines=40> */
        /*04eb*/ 	.byte	0x3a, 0x3a, 0x43, 0x3c, 0x30, 0x3e, 0x3e, 0x3e, 0x3e, 0x5d, 0x00
.L_2:


//--------------------- .nv.shared._ZN7cutlass13device_kernelINS_4gemm6kernel13GemmUniversalIN4cute5tupleIJiiiiEEENS1_10collective13CollectiveMmaINS1_35MainloopSm100TmaUmmaWarpSpecializedILi18ELi2ELi4ENS5_IJNS4_1CILi1EEESB_SB_EEEEENS5_IJNSA_ILi128EEENSA_ILi48EEENSA_ILi32EEEEEENS_6half_tENS5_IJlSB_lEEESI_SJ_NS4_8TiledMMAINS4_8MMA_AtomIJNS4_20SM100_MMA_F16BF16_SSISI_SI_fLi128ELi48ELNS4_4UMMA5MajorE0ELSO_0ELNSN_7ScaleInE0ELSP_0EEEEEENS4_6LayoutISC_NS5_IJNSA_ILi0EEEST_ST_EEEEENS5_IJNS4_10UnderscoreESW_SW_EEEEENS4_13SM90_TMA_LOADENS4_14ComposedLayoutINS4_7SwizzleILi2ELi4ELi3EEENS4_18smem_ptr_flag_bitsILi16EEENSS_INS5_IJNSA_ILi8EEESG_EEENS5_IJSG_SB_EEEEEEEvNS4_8identityESZ_S19_vS1A_EENS_8epilogue10collective18CollectiveEpilogueINS1C_23Sm100TmaWarpSpecializedILi2ELi1ELi48ELb1ELb0EEEJSH_NS5_IJNSS_ISE_SB_EENSS_ISF_SB_EEEEESI_SJ_SI_SJ_NS1C_6fusion15FusionCallbacksIS1G_NS1K_17LinearCombinationISI_fSI_fLNS_15FloatRoundStyleE2EEESH_S1J_JEEENS4_5SM1004TMEM4LOAD26SM100_TMEM_LOAD_32dp32b16xESZ_NS10_INS11_ILi1ELi4ELi3EEES14_NSS_INS5_IJS15_NSA_ILi16EEEEEENS5_IJS1V_SB_EEEEEEENS4_39AutoVectorizingCopyWithAssumedAlignmentILi128EEENS4_14SM90_TMA_STOREES1Z_S21_S21_EEEvvEEEEvNT_6ParamsE --------------------------
	.section	.nv.shared._ZN7cutlass13device_kernelINS_4gemm6kernel13GemmUniversalIN4cute5tupleIJiiiiEEENS1_10collective13CollectiveMmaINS1_35MainloopSm100TmaUmmaWarpSpecializedILi18ELi2ELi4ENS5_IJNS4_1CILi1EEESB_SB_EEEEENS5_IJNSA_ILi128EEENSA_ILi48EEENSA_ILi32EEEEEENS_6half_tENS5_IJlSB_lEEESI_SJ_NS4_8TiledMMAINS4_8MMA_AtomIJNS4_20SM100_MMA_F16BF16_SSISI_SI_fLi128ELi48ELNS4_4UMMA5MajorE0ELSO_0ELNSN_7ScaleInE0ELSP_0EEEEEENS4_6LayoutISC_NS5_IJNSA_ILi0EEEST_ST_EEEEENS5_IJNS4_10UnderscoreESW_SW_EEEEENS4_13SM90_TMA_LOADENS4_14ComposedLayoutINS4_7SwizzleILi2ELi4ELi3EEENS4_18smem_ptr_flag_bitsILi16EEENSS_INS5_IJNSA_ILi8EEESG_EEENS5_IJSG_SB_EEEEEEEvNS4_8identityESZ_S19_vS1A_EENS_8epilogue10collective18CollectiveEpilogueINS1C_23Sm100TmaWarpSpecializedILi2ELi1ELi48ELb1ELb0EEEJSH_NS5_IJNSS_ISE_SB_EENSS_ISF_SB_EEEEESI_SJ_SI_SJ_NS1C_6fusion15FusionCallbacksIS1G_NS1K_17LinearCombinationISI_fSI_fLNS_15FloatRoundStyleE2EEESH_S1J_JEEENS4_5SM1004TMEM4LOAD26SM100_TMEM_LOAD_32dp32b16xESZ_NS10_INS11_ILi1ELi4ELi3EEES14_NSS_INS5_IJS15_NSA_ILi16EEEEEENS5_IJS1V_SB_EEEEEEENS4_39AutoVectorizingCopyWithAssumedAlignmentILi128EEENS4_14SM90_TMA_STOREES1Z_S21_S21_EEEvvEEEEvNT_6ParamsE,"aw",@nobits
	.sectionflags	@""
	.align	16
	.zero		1024


//--------------------- .nv.shared.reserved.0     --------------------------
	.section	.nv.shared.reserved.0,"aw",@nobits
	.weak		__nv_reservedSMEM_offset_0_alias
	.size		__nv_reservedSMEM_offset_0_alias, 0, 64
	.other		__nv_reservedSMEM_offset_0_alias,@"STO_CUDA_RESERVED_SHARED STV_DEFAULT"
__nv_reservedSMEM_offset_0_alias:
	.zero		0
.nv.shared.reserved.0:
	.zero		64
	.weak		__nv_reservedSMEM_tcgen05_partition
	.type		__nv_reservedSMEM_tcgen05_partition,@object
	.size		__nv_reservedSMEM_tcgen05_partition,(.L_0 - __nv_reservedSMEM_tcgen05_partition)
__nv_reservedSMEM_tcgen05_partition:
	.zero		32
.L_0:


//--------------------- .nv.global                --------------------------
	.section	.nv.global,"aw",@nobits
.nv.global:
	.type		_ZN40_INTERNAL_fcfe662a_4_k_cu_1eb86597_174284cute1_E,@object
	.size		_ZN40_INTERNAL_fcfe662a_4_k_cu_1eb86597_174284cute1_E,(_ZN40_INTERNAL_fcfe662a_4_k_cu_1eb86597_174284cuda3std3__45__cpo6cbeginE - _ZN40_INTERNAL_fcfe662a_4_k_cu_1eb86597_174284cute1_E)
_ZN40_INTERNAL_fcfe662a_4_k_cu_1eb86597_174284cute1_E:
	.zero		1
	.type		_ZN40_INTERNAL_fcfe662a_4_k_cu_1eb86597_174284cuda3std3__45__cpo6cbeginE,@object
	.size		_ZN40_INTERNAL_fcfe662a_4_k_cu_1eb86597_174284cuda3std3__45__cpo6cbeginE,(_ZN40_INTERNAL_fcfe662a_4_k_cu_1eb86597_174284cuda3std3__48in_placeE - _ZN40_INTERNAL_fcfe662a_4_k_cu_1eb86597_174284cuda3std3__45__cpo6cbeginE)
_ZN40_INTERNAL_fcfe662a_4_k_cu_1eb86597_174284cuda3std3__45__cpo6cbeginE:
	.zero		1
	.type		_ZN40_INTERNAL_fcfe662a_4_k_cu_1eb86597_174284cuda3std3__48in_placeE,@object
	.size		_ZN40_INTERNAL_fcfe662a_4_k_cu_1eb86597_174284cuda3std3__48in_placeE,(_ZN40_INTERNAL_fcfe662a_4_k_cu_1eb86597_174284cuda3std6ranges3__45__cpo9iter_moveE - _ZN40_INTERNAL_fcfe662a_4_k_cu_1eb86597_174284cuda3std3__48in_placeE)
_ZN40_INTERNAL_fcfe662a_4_k_cu_1eb86597_174284cuda3std3__48in_placeE:
	.zero		1
	.type		_ZN40_INTERNAL_fcfe662a_4_k_cu_1eb86597_174284cuda3std6ranges3__45__cpo9iter_moveE,@object
	.size		_ZN40_INTERNAL_fcfe662a_4_k_cu_1eb86597_174284cuda3std6ranges3__45__cpo9iter_moveE,(_ZN40_INTERNAL_fcfe662a_4_k_cu_1eb86597_174284cuda3std3__45__cpo5beginE - _ZN40_INTERNAL_fcfe662a_4_k_cu_1eb86597_174284cuda3std6ranges3__45__cpo9iter_moveE)
_ZN40_INTERNAL_fcfe662a_4_k_cu_1eb86597_174284cuda3std6ranges3__45__cpo9iter_moveE:
	.zero		1
	.type		_ZN40_INTERNAL_fcfe662a_4_k_cu_1eb86597_174284cuda3std3__45__cpo5beginE,@object
	.size		_ZN40_INTERNAL_fcfe662a_4_k_cu_1eb86597_174284cuda3std3__45__cpo5beginE,(_ZN40_INTERNAL_fcfe662a_4_k_cu_1eb86597_174284cuda3std3__442_GLOBAL__N__fcfe662a_4_k_cu_1eb86597_174286ignoreE - _ZN40_INTERNAL_fcfe662a_4_k_cu_1eb86597_174284cuda3std3__45__cpo5beginE)
_ZN40_INTERNAL_fcfe662a_4_k_cu_1eb86597_174284cuda3std3__45__cpo5beginE:
	.zero		1
	.type		_ZN40_INTERNAL_fcfe662a_4_k_cu_1eb86597_174284cuda3std3__442_GLOBAL__N__fcfe662a_4_k_cu_1eb86597_174286ignoreE,@object
	.size		_ZN40_INTERNAL_fcfe662a_4_k_cu_1eb86597_174284cuda3std3__442_GLOBAL__N__fcfe662a_4_k_cu_1eb86597_174286ignoreE,(_ZN40_INTERNAL_fcfe662a_4_k_cu_1eb86597_174284cute7productE - _ZN40_INTERNAL_fcfe662a_4_k_cu_1eb86597_174284cuda3std3__442_GLOBAL__N__fcfe662a_4_k_cu_1eb86597_174286ignoreE)
_ZN40_INTERNAL_fcfe662a_4_k_cu_1eb86597_174284cuda3std3__442_GLOBAL__N__fcfe662a_4_k_cu_1eb86597_174286ignoreE:
	.zero		1
	.type		_ZN40_INTERNAL_fcfe662a_4_k_cu_1eb86597_174284cute7productE,@object
	.size		_ZN40_INTERNAL_fcfe662a_4_k_cu_1eb86597_174284cute7productE,(_ZN40_INTERNAL_fcfe662a_4_k_cu_1eb86597_174284cuda3std3__45__cpo3endE - _ZN40_INTERNAL_fcfe662a_4_k_cu_1eb86597_174284cute7productE)
_ZN40_INTERNAL_fcfe662a_4_k_cu_1eb86597_174284cute7productE:
	.zero		1
	.type		_ZN40_INTERNAL_fcfe662a_4_k_cu_1eb86597_174284cuda3std3__45__cpo3endE,@object
	.size		_ZN40_INTERNAL_fcfe662a_4_k_cu_1eb86597_174284cuda3std3__45__cpo3endE,(_ZN40_INTERNAL_fcfe662a_4_k_cu_1eb86597_174284cuda3std3__419piecewise_constructE - _ZN40_INTERNAL_fcfe662a_4_k_cu_1eb86597_174284cuda3std3__45__cpo3endE)
_ZN40_INTERNAL_fcfe662a_4_k_cu_1eb86597_174284cuda3std3__45__cpo3endE:
	.zero		1
	.type		_ZN40_INTERNAL_fcfe662a_4_k_cu_1eb86597_174284cuda3std3__419piecewise_constructE,@object
	.size		_ZN40_INTERNAL_fcfe662a_4_k_cu_1eb86597_174284cuda3std3__419piecewise_constructE,(_ZN40_INTERNAL_fcfe662a_4_k_cu_1eb86597_174284cuda3std3__45__cpo4cendE - _ZN40_INTERNAL_fcfe662a_4_k_cu_1eb86597_174284cuda3std3__419piecewise_constructE)
_ZN40_INTERNAL_fcfe662a_4_k_cu_1eb86597_174284cuda3std3__419piecewise_constructE:
	.zero		1
	.type		_ZN40_INTERNAL_fcfe662a_4_k_cu_1eb86597_174284cuda3std3__45__cpo4cendE,@object
	.size		_ZN40_INTERNAL_fcfe662a_4_k_cu_1eb86597_174284cuda3std3__45__cpo4cendE,(_ZN40_INTERNAL_fcfe662a_4_k_cu_1eb86597_174284cuda3std6ranges3__45__cpo4swapE - _ZN40_INTERNAL_fcfe662a_4_k_cu_1eb86597_174284cuda3std3__45__cpo4cendE)
_ZN40_INTERNAL_fcfe662a_4_k_cu_1eb86597_174284cuda3std3__45__cpo4cendE:
	.zero		1
	.type		_ZN40_INTERNAL_fcfe662a_4_k_cu_1eb86597_174284cuda3std6ranges3__45__cpo4swapE,@object
	.size		_ZN40_INTERNAL_fcfe662a_4_k_cu_1eb86597_174284cuda3std6ranges3__45__cpo4swapE,(.L_10 - _ZN40_INTERNAL_fcfe662a_4_k_cu_1eb86597_174284cuda3std6ranges3__45__cpo4swapE)
_ZN40_INTERNAL_fcfe662a_4_k_cu_1eb86597_174284cuda3std6ranges3__45__cpo4swapE:
	.zero		1
.L_10:


//--------------------- .nv.constant0._ZN7cutlass13device_kernelINS_4gemm6kernel13GemmUniversalIN4cute5tupleIJiiiiEEENS1_10collective13CollectiveMmaINS1_35MainloopSm100TmaUmmaWarpSpecializedILi18ELi2ELi4ENS5_IJNS4_1CILi1EEESB_SB_EEEEENS5_IJNSA_ILi128EEENSA_ILi48EEENSA_ILi32EEEEEENS_6half_tENS5_IJlSB_lEEESI_SJ_NS4_8TiledMMAINS4_8MMA_AtomIJNS4_20SM100_MMA_F16BF16_SSISI_SI_fLi128ELi48ELNS4_4UMMA5MajorE0ELSO_0ELNSN_7ScaleInE0ELSP_0EEEEEENS4_6LayoutISC_NS5_IJNSA_ILi0EEEST_ST_EEEEENS5_IJNS4_10UnderscoreESW_SW_EEEEENS4_13SM90_TMA_LOADENS4_14ComposedLayoutINS4_7SwizzleILi2ELi4ELi3EEENS4_18smem_ptr_flag_bitsILi16EEENSS_INS5_IJNSA_ILi8EEESG_EEENS5_IJSG_SB_EEEEEEEvNS4_8identityESZ_S19_vS1A_EENS_8epilogue10collective18CollectiveEpilogueINS1C_23Sm100TmaWarpSpecializedILi2ELi1ELi48ELb1ELb0EEEJSH_NS5_IJNSS_ISE_SB_EENSS_ISF_SB_EEEEESI_SJ_SI_SJ_NS1C_6fusion15FusionCallbacksIS1G_NS1K_17LinearCombinationISI_fSI_fLNS_15FloatRoundStyleE2EEESH_S1J_JEEENS4_5SM1004TMEM4LOAD26SM100_TMEM_LOAD_32dp32b16xESZ_NS10_INS11_ILi1ELi4ELi3EEES14_NSS_INS5_IJS15_NSA_ILi16EEEEEENS5_IJS1V_SB_EEEEEEENS4_39AutoVectorizingCopyWithAssumedAlignmentILi128EEENS4_14SM90_TMA_STOREES1Z_S21_S21_EEEvvEEEEvNT_6ParamsE --------------------------
	.section	.nv.constant0._ZN7cutlass13device_kernelINS_4gemm6kernel13GemmUniversalIN4cute5tupleIJiiiiEEENS1_10collective13CollectiveMmaINS1_35MainloopSm100TmaUmmaWarpSpecializedILi18ELi2ELi4ENS5_IJNS4_1CILi1EEESB_SB_EEEEENS5_IJNSA_ILi128EEENSA_ILi48EEENSA_ILi32EEEEEENS_6half_tENS5_IJlSB_lEEESI_SJ_NS4_8TiledMMAINS4_8MMA_AtomIJNS4_20SM100_MMA_F16BF16_SSISI_SI_fLi128ELi48ELNS4_4UMMA5MajorE0ELSO_0ELNSN_7ScaleInE0ELSP_0EEEEEENS4_6LayoutISC_NS5_IJNSA_ILi0EEEST_ST_EEEEENS5_IJNS4_10UnderscoreESW_SW_EEEEENS4_13SM90_TMA_LOADENS4_14ComposedLayoutINS4_7SwizzleILi2ELi4ELi3EEENS4_18smem_ptr_flag_bitsILi16EEENSS_INS5_IJNSA_ILi8EEESG_EEENS5_IJSG_SB_EEEEEEEvNS4_8identityESZ_S19_vS1A_EENS_8epilogue10collective18CollectiveEpilogueINS1C_23Sm100TmaWarpSpecializedILi2ELi1ELi48ELb1ELb0EEEJSH_NS5_IJNSS_ISE_SB_EENSS_ISF_SB_EEEEESI_SJ_SI_SJ_NS1C_6fusion15FusionCallbacksIS1G_NS1K_17LinearCombinationISI_fSI_fLNS_15FloatRoundStyleE2EEESH_S1J_JEEENS4_5SM1004TMEM4LOAD26SM100_TMEM_LOAD_32dp32b16xESZ_NS10_INS11_ILi1ELi4ELi3EEES14_NSS_INS5_IJS15_NSA_ILi16EEEEEENS5_IJS1V_SB_EEEEEEENS4_39AutoVectorizingCopyWithAssumedAlignmentILi128EEENS4_14SM90_TMA_STOREES1Z_S21_S21_EEEvvEEEEvNT_6ParamsE,"a",@progbits
	.sectionflags	@""
	.align	4
.nv.constant0._ZN7cutlass13device_kernelINS_4gemm6kernel13GemmUniversalIN4cute5tupleIJiiiiEEENS1_10collective13CollectiveMmaINS1_35MainloopSm100TmaUmmaWarpSpecializedILi18ELi2ELi4ENS5_IJNS4_1CILi1EEESB_SB_EEEEENS5_IJNSA_ILi128EEENSA_ILi48EEENSA_ILi32EEEEEENS_6half_tENS5_IJlSB_lEEESI_SJ_NS4_8TiledMMAINS4_8MMA_AtomIJNS4_20SM100_MMA_F16BF16_SSISI_SI_fLi128ELi48ELNS4_4UMMA5MajorE0ELSO_0ELNSN_7ScaleInE0ELSP_0EEEEEENS4_6LayoutISC_NS5_IJNSA_ILi0EEEST_ST_EEEEENS5_IJNS4_10UnderscoreESW_SW_EEEEENS4_13SM90_TMA_LOADENS4_14ComposedLayoutINS4_7SwizzleILi2ELi4ELi3EEENS4_18smem_ptr_flag_bitsILi16EEENSS_INS5_IJNSA_ILi8EEESG_EEENS5_IJSG_SB_EEEEEEEvNS4_8identityESZ_S19_vS1A_EENS_8epilogue10collective18CollectiveEpilogueINS1C_23Sm100TmaWarpSpecializedILi2ELi1ELi48ELb1ELb0EEEJSH_NS5_IJNSS_ISE_SB_EENSS_ISF_SB_EEEEESI_SJ_SI_SJ_NS1C_6fusion15FusionCallbacksIS1G_NS1K_17LinearCombinationISI_fSI_fLNS_15FloatRoundStyleE2EEESH_S1J_JEEENS4_5SM1004TMEM4LOAD26SM100_TMEM_LOAD_32dp32b16xESZ_NS10_INS11_ILi1ELi4ELi3EEES14_NSS_INS5_IJS15_NSA_ILi16EEEEEENS5_IJS1V_SB_EEEEEEENS4_39AutoVectorizingCopyWithAssumedAlignmentILi128EEENS4_14SM90_TMA_STOREES1Z_S21_S21_EEEvvEEEEvNT_6ParamsE:
	.zero		2944


//--------------------- SYMBOLS --------------------------

	.type		.nv.reservedSmem.offset0,@object
	.size		.nv.reservedSmem.offset0,0x4
	.type		.nv.reservedSmem.cap,@object
	.size		.nv.reservedSmem.cap,0x4
	.type		__assertfail,@function
